def matmul_kernel(
    a_ptr,
    b_ptr,
    c_ptr,
    M,
    N,
    K,
    stride_am,
    stride_ak,
    stride_bk,
    stride_bn,
    stride_cm,
    stride_cn,
    BLOCK_M: tl.constexpr,
    BLOCK_N: tl.constexpr,
    BLOCK_K: tl.constexpr,
    GROUP_M: tl.constexpr,
):
    pid = tl.program_id(axis=0)
    num_pid_m = tl.cdiv(M, BLOCK_M)
    num_pid_n = tl.cdiv(N, BLOCK_N)
    num_pid_in_group = GROUP_M * num_pid_n
    group_id = pid // num_pid_in_group
    first_pid_m = group_id * GROUP_M
    group_size_m = min(num_pid_m - first_pid_m, GROUP_M)
    pid_m = first_pid_m + ((pid % num_pid_in_group) % group_size_m)
    pid_n = (pid % num_pid_in_group) // group_size_m

    offs_am = (pid_m * BLOCK_M + tl.arange(0, BLOCK_M)) % M
    offs_bn = (pid_n * BLOCK_N + tl.arange(0, BLOCK_N)) % N
    offs_k = tl.arange(0, BLOCK_K)
    a_ptrs = a_ptr + offs_am[:, None] * stride_am + offs_k[None, :] * stride_ak
    b_ptrs = b_ptr + offs_k[:, None] * stride_bk + offs_bn[None, :] * stride_bn

    acc = tl.zeros((BLOCK_M, BLOCK_N), dtype=tl.float32)
    for kk in range(0, tl.cdiv(K, BLOCK_K)):
        a = tl.load(a_ptrs, mask=offs_k[None, :] < K - kk * BLOCK_K, other=0.0)
        b = tl.load(b_ptrs, mask=offs_k[:, None] < K - kk * BLOCK_K, other=0.0)
        acc = tl.dot(a, b, acc)
        a_ptrs += BLOCK_K * stride_ak
        b_ptrs += BLOCK_K * stride_bk

    c = acc.to(c_ptr.dtype.element_ty)
    offs_cm = pid_m * BLOCK_M + tl.arange(0, BLOCK_M)
    offs_cn = pid_n * BLOCK_N + tl.arange(0, BLOCK_N)
    c_ptrs = c_ptr + offs_cm[:, None] * stride_cm + offs_cn[None, :] * stride_cn
    mask = (offs_cm[:, None] < M) & (offs_cn[None, :] < N)
    tl.store(c_ptrs, c, mask=mask)

# config = {"BLOCK_K": 64, "BLOCK_M": 16, "BLOCK_N": 32, "GROUP_M": 8, "arch": "sm_80", "dtype": "fp16", "num_ctas": 1, "num_stages": 2, "num_warps": 2}
# arch = sm_80


// ===== COMPILED SASS (sm_80) =====

	.target	sm_80

	.elftype	@"ET_EXEC"


//--------------------- .note.nv.tkinfo           --------------------------
	.section	.note.nv.tkinfo,"",@"SHT_NOTE"
	.sectionflags	@"SHF_NOTE_NV_TKINFO"
	.tkinfo
        /*0018*/ 	.word	0x00000002
        /*0030*/ 	.string	""
        /*0030*/ 	.string	"ptxas"
        /*0030*/ 	.string	"Cuda compilation tools, release 13.0, V13.0.88"
        /*0030*/ 	.string	"Build cuda_13.0.r13.0/compiler.36424714_0"
        /*0030*/ 	.string	"-v  -suppress-debug-info  -lineinfo  -arch sm_80 "



//--------------------- .note.nv.cuinfo           --------------------------
	.section	.note.nv.cuinfo,"",@"SHT_NOTE"
	.sectionflags	@"SHF_NOTE_NV_CUINFO"
        /*0018*/ 	.short	0x0002
        /*001a*/ 	.short	0x0050
        /*001c*/ 	.short	0x0082
	.zero		2


//--------------------- .nv.info                  --------------------------
	.section	.nv.info,"",@"SHT_CUDA_INFO"
	.align	4


	//----- nvinfo : EIATTR_REGCOUNT
	.align		4
        /*0000*/ 	.byte	0x04, 0x2f
        /*0002*/ 	.short	(.L_1 - .L_0)
	.align		4
.L_0:
        /*0004*/ 	.word	index@(matmul_kernel)
        /*0008*/ 	.word	0x000000a8


	//----- nvinfo : EIATTR_FRAME_SIZE
	.align		4
.L_1:
        /*000c*/ 	.byte	0x04, 0x11
        /*000e*/ 	.short	(.L_3 - .L_2)
	.align		4
.L_2:
        /*0010*/ 	.word	index@(matmul_kernel)
        /*0014*/ 	.word	0x00000000


	//----- nvinfo : EIATTR_MIN_STACK_SIZE
	.align		4
.L_3:
        /*0018*/ 	.byte	0x04, 0x12
        /*001a*/ 	.short	(.L_5 - .L_4)
	.align		4
.L_4:
        /*001c*/ 	.word	index@(matmul_kernel)
        /*0020*/ 	.word	0x00000000
.L_5:


//--------------------- .nv.info.matmul_kernel    --------------------------
	.section	.nv.info.matmul_kernel,"",@"SHT_CUDA_INFO"
	.sectionflags	@""
	.align	4


	//----- nvinfo : EIATTR_CUDA_API_VERSION
	.align		4
        /*0000*/ 	.byte	0x04, 0x37
        /*0002*/ 	.short	(.L_7 - .L_6)
.L_6:
        /*0004*/ 	.word	0x00000082


	//----- nvinfo : EIATTR_SW2861232_WAR
	.align		4
.L_7:
        /*0008*/ 	.byte	0x01, 0x35
	.zero		2


	//----- nvinfo : EIATTR_PARAM_CBANK
	.align		4
        /*000c*/ 	.byte	0x04, 0x0a
        /*000e*/ 	.short	(.L_9 - .L_8)
	.align		4
.L_8:
        /*0010*/ 	.word	index@(.nv.constant0.matmul_kernel)
        /*0014*/ 	.short	0x0160
        /*0016*/ 	.short	0x0050


	//----- nvinfo : EIATTR_CBANK_PARAM_SIZE
	.align		4
.L_9:
        /*0018*/ 	.byte	0x03, 0x19
        /*001a*/ 	.short	0x0050


	//----- nvinfo : EIATTR_KPARAM_INFO
	.align		4
        /*001c*/ 	.byte	0x04, 0x17
        /*001e*/ 	.short	(.L_11 - .L_10)
.L_10:
        /*0020*/ 	.word	0x00000000
        /*0024*/ 	.short	0x000d
        /*0026*/ 	.short	0x0048
        /*0028*/ 	.byte	0x00, 0xf4, 0x21, 0x00


	//----- nvinfo : EIATTR_KPARAM_INFO
	.align		4
.L_11:
        /*002c*/ 	.byte	0x04, 0x17
        /*002e*/ 	.short	(.L_13 - .L_12)
.L_12:
        /*0030*/ 	.word	0x00000000
        /*0034*/ 	.short	0x000c
        /*0036*/ 	.short	0x0040
        /*0038*/ 	.byte	0x00, 0xf4, 0x21, 0x00


	//----- nvinfo : EIATTR_KPARAM_INFO
	.align		4
.L_13:
        /*003c*/ 	.byte	0x04, 0x17
        /*003e*/ 	.short	(.L_15 - .L_14)
.L_14:
        /*0040*/ 	.word	0x00000000
        /*0044*/ 	.short	0x000b
        /*0046*/ 	.short	0x0038
        /*0048*/ 	.byte	0x00, 0xf0, 0x11, 0x00


	//----- nvinfo : EIATTR_KPARAM_INFO
	.align		4
.L_15:
        /*004c*/ 	.byte	0x04, 0x17
        /*004e*/ 	.short	(.L_17 - .L_16)
.L_16:
        /*0050*/ 	.word	0x00000000
        /*0054*/ 	.short	0x000a
        /*0056*/ 	.short	0x0034
        /*0058*/ 	.byte	0x00, 0xf0, 0x11, 0x00


	//----- nvinfo : EIATTR_KPARAM_INFO
	.align		4
.L_17:
        /*005c*/ 	.byte	0x04, 0x17
        /*005e*/ 	.short	(.L_19 - .L_18)
.L_18:
        /*0060*/ 	.word	0x00000000
        /*0064*/ 	.short	0x0009
        /*0066*/ 	.short	0x0030
        /*0068*/ 	.byte	0x00, 0xf0, 0x11, 0x00


	//----- nvinfo : EIATTR_KPARAM_INFO
	.align		4
.L_19:
        /*006c*/ 	.byte	0x04, 0x17
        /*006e*/ 	.short	(.L_21 - .L_20)
.L_20:
        /*0070*/ 	.word	0x00000000
        /*0074*/ 	.short	0x0008
        /*0076*/ 	.short	0x002c
        /*0078*/ 	.byte	0x00, 0xf0, 0x11, 0x00


	//----- nvinfo : EIATTR_KPARAM_INFO
	.align		4
.L_21:
        /*007c*/ 	.byte	0x04, 0x17
        /*007e*/ 	.short	(.L_23 - .L_22)
.L_22:
        /*0080*/ 	.word	0x00000000
        /*0084*/ 	.short	0x0007
        /*0086*/ 	.short	0x0028
        /*0088*/ 	.byte	0x00, 0xf0, 0x11, 0x00


	//----- nvinfo : EIATTR_KPARAM_INFO
	.align		4
.L_23:
        /*008c*/ 	.byte	0x04, 0x17
        /*008e*/ 	.short	(.L_25 - .L_24)
.L_24:
        /*0090*/ 	.word	0x00000000
        /*0094*/ 	.short	0x0006
        /*0096*/ 	.short	0x0024
        /*0098*/ 	.byte	0x00, 0xf0, 0x11, 0x00


	//----- nvinfo : EIATTR_KPARAM_INFO
	.align		4
.L_25:
        /*009c*/ 	.byte	0x04, 0x17
        /*009e*/ 	.short	(.L_27 - .L_26)
.L_26:
        /*00a0*/ 	.word	0x00000000
        /*00a4*/ 	.short	0x0005
        /*00a6*/ 	.short	0x0020
        /*00a8*/ 	.byte	0x00, 0xf0, 0x11, 0x00


	//----- nvinfo : EIATTR_KPARAM_INFO
	.align		4
.L_27:
        /*00ac*/ 	.byte	0x04, 0x17
        /*00ae*/ 	.short	(.L_29 - .L_28)
.L_28:
        /*00b0*/ 	.word	0x00000000
        /*00b4*/ 	.short	0x0004
        /*00b6*/ 	.short	0x001c
        /*00b8*/ 	.byte	0x00, 0xf0, 0x11, 0x00


	//----- nvinfo : EIATTR_KPARAM_INFO
	.align		4
.L_29:
        /*00bc*/ 	.byte	0x04, 0x17
        /*00be*/ 	.short	(.L_31 - .L_30)
.L_30:
        /*00c0*/ 	.word	0x00000000
        /*00c4*/ 	.short	0x0003
        /*00c6*/ 	.short	0x0018
        /*00c8*/ 	.byte	0x00, 0xf0, 0x11, 0x00


	//----- nvinfo : EIATTR_KPARAM_INFO
	.align		4
.L_31:
        /*00cc*/ 	.byte	0x04, 0x17
        /*00ce*/ 	.short	(.L_33 - .L_32)
.L_32:
        /*00d0*/ 	.word	0x00000000
        /*00d4*/ 	.short	0x0002
        /*00d6*/ 	.short	0x0010
        /*00d8*/ 	.byte	0x00, 0xf4, 0x21, 0x00


	//----- nvinfo : EIATTR_KPARAM_INFO
	.align		4
.L_33:
        /*00dc*/ 	.byte	0x04, 0x17
        /*00de*/ 	.short	(.L_35 - .L_34)
.L_34:
        /*00e0*/ 	.word	0x00000000
        /*00e4*/ 	.short	0x0001
        /*00e6*/ 	.short	0x0008
        /*00e8*/ 	.byte	0x00, 0xf4, 0x21, 0x00


	//----- nvinfo : EIATTR_KPARAM_INFO
	.align		4
.L_35:
        /*00ec*/ 	.byte	0x04, 0x17
        /*00ee*/ 	.short	(.L_37 - .L_36)
.L_36:
        /*00f0*/ 	.word	0x00000000
        /*00f4*/ 	.short	0x0000
        /*00f6*/ 	.short	0x0000
        /*00f8*/ 	.byte	0x00, 0xf4, 0x21, 0x00


	//----- nvinfo : EIATTR_MAXREG_COUNT
	.align		4
.L_37:
        /*00fc*/ 	.byte	0x03, 0x1b
        /*00fe*/ 	.short	0x00ff


	//----- nvinfo : EIATTR_NUM_BARRIERS
	.align		4
        /*0100*/ 	.byte	0x02, 0x4c
        /*0102*/ 	.byte	0x01
	.zero		1


	//----- nvinfo : EIATTR_MERCURY_ISA_VERSION
	.align		4
        /*0104*/ 	.byte	0x03, 0x5f
        /*0106*/ 	.short	0x0000


	//----- nvinfo : EIATTR_EXIT_INSTR_OFFSETS
	.align		4
        /*0108*/ 	.byte	0x04, 0x1c
        /*010a*/ 	.short	(.L_39 - .L_38)


	//   ....[0]....
.L_38:
        /*010c*/ 	.word	0x00004590


	//   ....[1]....
        /*0110*/ 	.word	0x000045c0


	//----- nvinfo : EIATTR_REQNTID
	.align		4
.L_39:
        /*0114*/ 	.byte	0x04, 0x10
        /*0116*/ 	.short	(.L_41 - .L_40)
.L_40:
        /*0118*/ 	.word	0x00000040
        /*011c*/ 	.word	0x00000001
        /*0120*/ 	.word	0x00000001
.L_41:


//--------------------- .nv.callgraph             --------------------------
	.section	.nv.callgraph,"",@"SHT_CUDA_CALLGRAPH"
	.align	4
	.sectionentsize	8
	.align		4
        /*0000*/ 	.word	0x00000000
	.align		4
        /*0004*/ 	.word	0xffffffff
	.align		4
        /*0008*/ 	.word	0x00000000
	.align		4
        /*000c*/ 	.word	0xfffffffe
	.align		4
        /*0010*/ 	.word	0x00000000
	.align		4
        /*0014*/ 	.word	0xfffffffd
	.align		4
        /*0018*/ 	.word	0x00000000
	.align		4
        /*001c*/ 	.word	0xfffffffc


//--------------------- .nv.rel.action            --------------------------
	.section	.nv.rel.action,"",@"SHT_CUDA_RELOCINFO"
	.align	8
	.sectionentsize	8
        /*0000*/ 	.byte	0x73, 0x00, 0x00, 0x00, 0x00, 0x00, 0x00, 0x00, 0x00, 0x00, 0x00, 0x11, 0x25, 0x00, 0x05, 0x36


//--------------------- .nv.constant0.matmul_kernel --------------------------
	.section	.nv.constant0.matmul_kernel,"a",@progbits
	.sectionflags	@""
	.align	4
.nv.constant0.matmul_kernel:
	.zero		432


//--------------------- .text.matmul_kernel       --------------------------
	.section	.text.matmul_kernel,"ax",@progbits
	.sectioninfo	@"SHI_REGISTERS=168"
	.align	128
        .global         matmul_kernel
        .type           matmul_kernel,@function
        .size           matmul_kernel,(.L_x_4 - matmul_kernel)
        .other          matmul_kernel,@"STO_CUDA_ENTRY STV_DEFAULT"
matmul_kernel:
.text.matmul_kernel:
[----:B------:R-:W-:Y:S02]  /*0000*/  IMAD.MOV.U32 R1, RZ, RZ, c[0x0][0x28] ;  /* 0x00000a00ff017624 */ /* 0x000fe400078e00ff */
[----:B------:R-:W-:Y:S01]  /*0010*/  IMAD.MOV.U32 R0, RZ, RZ, 0x1f ;  /* 0x0000001fff007424 */ /* 0x000fe200078e00ff */
[----:B------:R-:W0:Y:S01]  /*0020*/  S2R R5, SR_CTAID.X ;  /* 0x0000000000057919 */ /* 0x000e220000002500 */
[----:B------:R-:W-:-:S03]  /*0030*/  ULDC.64 UR6, c[0x0][0x118] ;  /* 0x0000460000067ab9 */ /* 0x000fc60000000a00 */
[----:B------:R-:W-:Y:S01]  /*0040*/  IADD3 R0, R0, c[0x0][0x17c], RZ ;  /* 0x00005f0000007a10 */ /* 0x000fe20007ffe0ff */
[----:B------:R-:W1:Y:S03]  /*0050*/  S2R R164, SR_TID.X ;  /* 0x0000000000a47919 */ /* 0x000e660000002100 */
[----:B------:R-:W-:-:S04]  /*0060*/  SHF.R.S32.HI R3, RZ, 0x1f, R0 ;  /* 0x0000001fff037819 */ /* 0x000fc80000011400 */
[----:B------:R-:W-:-:S04]  /*0070*/  LEA.HI R3, R3, R0, RZ, 0x5 ;  /* 0x0000000003037211 */ /* 0x000fc800078f28ff */
[----:B------:R-:W-:-:S05]  /*0080*/  SHF.R.S32.HI R3, RZ, 0x5, R3 ;  /* 0x00000005ff037819 */ /* 0x000fca0000011403 */
[----:B------:R-:W-:Y:S01]  /*0090*/  IMAD.SHL.U32 R4, R3, 0x8, RZ ;  /* 0x0000000803047824 */ /* 0x000fe200078e00ff */
[----:B0-----:R-:W-:-:S04]  /*00a0*/  IABS R8, R5 ;  /* 0x0000000500087213 */ /* 0x001fc80000000000 */
[-C--:B------:R-:W-:Y:S02]  /*00b0*/  IABS R7, R4.reuse ;  /* 0x0000000400077213 */ /* 0x080fe40000000000 */
[----:B------:R-:W-:Y:S02]  /*00c0*/  IABS R10, R4 ;  /* 0x00000004000a7213 */ /* 0x000fe40000000000 */
[----:B------:R-:W0:Y:S08]  /*00d0*/  I2F.RP R0, R7 ;  /* 0x0000000700007306 */ /* 0x000e300000209400 */
[----:B0-----:R-:W0:Y:S02]  /*00e0*/  MUFU.RCP R0, R0 ;  /* 0x0000000000007308 */ /* 0x001e240000001000 */
[----:B0-----:R-:W-:Y:S01]  /*00f0*/  IADD3 R2, R0, 0xffffffe, RZ ;  /* 0x0ffffffe00027810 */ /* 0x001fe20007ffe0ff */
[----:B------:R-:W-:-:S05]  /*0100*/  IMAD.MOV R0, RZ, RZ, -R10 ;  /* 0x000000ffff007224 */ /* 0x000fca00078e0a0a */
[----:B------:R0:W2:Y:S02]  /*0110*/  F2I.FTZ.U32.TRUNC.NTZ R3, R2 ;  /* 0x0000000200037305 */ /* 0x0000a4000021f000 */
[----:B0-----:R-:W-:Y:S02]  /*0120*/  IMAD.MOV.U32 R2, RZ, RZ, RZ ;  /* 0x000000ffff027224 */ /* 0x001fe400078e00ff */
[----:B--2---:R-:W-:-:S04]  /*0130*/  IMAD.MOV R6, RZ, RZ, -R3 ;  /* 0x000000ffff067224 */ /* 0x004fc800078e0a03 */
[----:B------:R-:W-:Y:S02]  /*0140*/  IMAD R9, R6, R7, RZ ;  /* 0x0000000706097224 */ /* 0x000fe400078e02ff */
[----:B------:R-:W-:Y:S02]  /*0150*/  IMAD.MOV.U32 R6, RZ, RZ, R8 ;  /* 0x000000ffff067224 */ /* 0x000fe400078e0008 */
[----:B------:R-:W-:-:S06]  /*0160*/  IMAD.HI.U32 R3, R3, R9, R2 ;  /* 0x0000000903037227 */ /* 0x000fcc00078e0002 */
[----:B------:R-:W-:-:S04]  /*0170*/  IMAD.HI.U32 R3, R3, R6, RZ ;  /* 0x0000000603037227 */ /* 0x000fc800078e00ff */
[----:B------:R-:W-:-:S05]  /*0180*/  IMAD R0, R3, R0, R6 ;  /* 0x0000000003007224 */ /* 0x000fca00078e0206 */
[----:B------:R-:W-:-:S13]  /*0190*/  ISETP.GT.U32.AND P1, PT, R7, R0, PT ;  /* 0x000000000700720c */ /* 0x000fda0003f24070 */
[----:B------:R-:W-:Y:S01]  /*01a0*/  @!P1 IMAD.IADD R0, R0, 0x1, -R7 ;  /* 0x0000000100009824 */ /* 0x000fe200078e0a07 */
[----:B------:R-:W-:Y:S02]  /*01b0*/  @!P1 IADD3 R3, R3, 0x1, RZ ;  /* 0x0000000103039810 */ /* 0x000fe40007ffe0ff */
[----:B------:R-:W-:Y:S02]  /*01c0*/  ISETP.NE.AND P1, PT, R4, RZ, PT ;  /* 0x000000ff0400720c */ /* 0x000fe40003f25270 */
[----:B------:R-:W-:Y:S02]  /*01d0*/  ISETP.GE.U32.AND P0, PT, R0, R7, PT ;  /* 0x000000070000720c */ /* 0x000fe40003f06070 */
[----:B------:R-:W-:-:S04]  /*01e0*/  LOP3.LUT R0, R5, R4, RZ, 0x3c, !PT ;  /* 0x0000000405007212 */ /* 0x000fc800078e3cff */
[----:B------:R-:W-:Y:S01]  /*01f0*/  ISETP.GE.AND P2, PT, R0, RZ, PT ;  /* 0x000000ff0000720c */ /* 0x000fe20003f46270 */
[----:B------:R-:W-:-:S05]  /*0200*/  IMAD.MOV.U32 R0, RZ, RZ, c[0x0][0x178] ;  /* 0x00005e00ff007624 */ /* 0x000fca00078e00ff */
[----:B------:R-:W-:Y:S02]  /*0210*/  IADD3 R0, R0, 0xf, RZ ;  /* 0x0000000f00007810 */ /* 0x000fe40007ffe0ff */
[----:B------:R-:W-:-:S05]  /*0220*/  @P0 IADD3 R3, R3, 0x1, RZ ;  /* 0x0000000103030810 */ /* 0x000fca0007ffe0ff */
[----:B------:R-:W-:Y:S01]  /*0230*/  IMAD.MOV.U32 R2, RZ, RZ, R3 ;  /* 0x000000ffff027224 */ /* 0x000fe200078e0003 */
[----:B------:R-:W-:-:S03]  /*0240*/  SHF.R.S32.HI R3, RZ, 0x1f, R0 ;  /* 0x0000001fff037819 */ /* 0x000fc60000011400 */
[----:B------:R-:W-:Y:S01]  /*0250*/  @!P2 IMAD.MOV R2, RZ, RZ, -R2 ;  /* 0x000000ffff02a224 */ /* 0x000fe200078e0a02 */
[----:B------:R-:W-:Y:S02]  /*0260*/  @!P1 LOP3.LUT R2, RZ, R4, RZ, 0x33, !PT ;  /* 0x00000004ff029212 */ /* 0x000fe400078e33ff */
[----:B------:R-:W-:-:S03]  /*0270*/  LEA.HI R3, R3, R0, RZ, 0x4 ;  /* 0x0000000003037211 */ /* 0x000fc600078f20ff */
[----:B------:R-:W-:Y:S02]  /*0280*/  IMAD.SHL.U32 R6, R2, 0x8, RZ ;  /* 0x0000000802067824 */ /* 0x000fe400078e00ff */
[----:B------:R-:W-:-:S03]  /*0290*/  IMAD.MOV R2, RZ, RZ, -R2 ;  /* 0x000000ffff027224 */ /* 0x000fc600078e0a02 */
[----:B------:R-:W-:Y:S01]  /*02a0*/  LEA.HI.SX32 R3, R3, -R6, 0x1c ;  /* 0x8000000603037211 */ /* 0x000fe200078fe2ff */
[----:B------:R-:W-:-:S03]  /*02b0*/  IMAD R8, R4, R2, R5 ;  /* 0x0000000204087224 */ /* 0x000fc600078e0205 */
[----:B------:R-:W-:-:S04]  /*02c0*/  IMNMX R11, R3, 0x8, PT ;  /* 0x00000008030b7817 */ /* 0x000fc80003800200 */
[-C--:B------:R-:W-:Y:S02]  /*02d0*/  IABS R7, R11.reuse ;  /* 0x0000000b00077213 */ /* 0x080fe40000000000 */
[----:B------:R-:W-:Y:S02]  /*02e0*/  IABS R4, R11 ;  /* 0x0000000b00047213 */ /* 0x000fe40000000000 */
[----:B------:R-:W0:Y:S08]  /*02f0*/  I2F.RP R0, R7 ;  /* 0x0000000700007306 */ /* 0x000e300000209400 */
[----:B0-----:R-:W0:Y:S02]  /*0300*/  MUFU.RCP R0, R0 ;  /* 0x0000000000007308 */ /* 0x001e240000001000 */
[----:B0-----:R-:W-:Y:S01]  /*0310*/  IADD3 R3, R0, 0xffffffe, RZ ;  /* 0x0ffffffe00037810 */ /* 0x001fe20007ffe0ff */
[----:B------:R-:W-:-:S05]  /*0320*/  IMAD.MOV R0, RZ, RZ, -R4 ;  /* 0x000000ffff007224 */ /* 0x000fca00078e0a04 */
[----:B------:R-:W0:Y:S02]  /*0330*/  F2I.FTZ.U32.TRUNC.NTZ R3, R3 ;  /* 0x0000000300037305 */ /* 0x000e24000021f000 */
[----:B0-----:R-:W-:-:S04]  /*0340*/  IMAD.MOV R9, RZ, RZ, -R3 ;  /* 0x000000ffff097224 */ /* 0x001fc800078e0a03 */
[----:B------:R-:W-:Y:S01]  /*0350*/  IMAD.MOV.U32 R2, RZ, RZ, R9 ;  /* 0x000000ffff027224 */ /* 0x000fe200078e0009 */
[----:B------:R-:W-:-:S03]  /*0360*/  IABS R9, R8 ;  /* 0x0000000800097213 */ /* 0x000fc60000000000 */
[----:B------:R-:W-:Y:S02]  /*0370*/  IMAD R5, R2, R7, RZ ;  /* 0x0000000702057224 */ /* 0x000fe400078e02ff */
[----:B------:R-:W-:-:S04]  /*0380*/  IMAD.MOV.U32 R2, RZ, RZ, RZ ;  /* 0x000000ffff027224 */ /* 0x000fc800078e00ff */
[----:B------:R-:W-:-:S04]  /*0390*/  IMAD.HI.U32 R2, R3, R5, R2 ;  /* 0x0000000503027227 */ /* 0x000fc800078e0002 */
[----:B------:R-:W-:Y:S02]  /*03a0*/  IMAD.MOV.U32 R5, RZ, RZ, c[0x0][0x180] ;  /* 0x00006000ff057624 */ /* 0x000fe400078e00ff */
[----:B------:R-:W-:-:S03]  /*03b0*/  IMAD.HI.U32 R2, R2, R9, RZ ;  /* 0x0000000902027227 */ /* 0x000fc600078e00ff */
[----:B------:R-:W-:Y:S01]  /*03c0*/  IADD3 R5, R5, 0x3f, RZ ;  /* 0x0000003f05057810 */ /* 0x000fe20007ffe0ff */
[----:B------:R-:W-:-:S05]  /*03d0*/  IMAD R0, R2, R0, R9 ;  /* 0x0000000002007224 */ /* 0x000fca00078e0209 */
[----:B------:R-:W-:-:S13]  /*03e0*/  ISETP.GT.U32.AND P1, PT, R7, R0, PT ;  /* 0x000000000700720c */ /* 0x000fda0003f24070 */
[----:B------:R-:W-:Y:S01]  /*03f0*/  @!P1 IMAD.IADD R0, R0, 0x1, -R7 ;  /* 0x0000000100009824 */ /* 0x000fe200078e0a07 */
[----:B------:R-:W-:Y:S02]  /*0400*/  @!P1 IADD3 R2, R2, 0x1, RZ ;  /* 0x0000000102029810 */ /* 0x000fe40007ffe0ff */
[----:B------:R-:W-:Y:S02]  /*0410*/  ISETP.NE.AND P1, PT, R11, RZ, PT ;  /* 0x000000ff0b00720c */ /* 0x000fe40003f25270 */
[----:B------:R-:W-:Y:S02]  /*0420*/  ISETP.GE.U32.AND P0, PT, R0, R7, PT ;  /* 0x000000070000720c */ /* 0x000fe40003f06070 */
[----:B------:R-:W-:-:S04]  /*0430*/  LOP3.LUT R0, R8, R11, RZ, 0x3c, !PT ;  /* 0x0000000b08007212 */ /* 0x000fc800078e3cff */
[----:B------:R-:W-:-:S07]  /*0440*/  ISETP.GE.AND P2, PT, R0, RZ, PT ;  /* 0x000000ff0000720c */ /* 0x000fce0003f46270 */
[----:B------:R-:W-:Y:S02]  /*0450*/  @P0 IADD3 R2, R2, 0x1, RZ ;  /* 0x0000000102020810 */ /* 0x000fe40007ffe0ff */
[----:B------:R-:W-:-:S03]  /*0460*/  ISETP.GT.AND P0, PT, R5, 0x3f, PT ;  /* 0x0000003f0500780c */ /* 0x000fc60003f04270 */
[----:B------:R-:W-:Y:S01]  /*0470*/  IMAD.MOV.U32 R4, RZ, RZ, R2 ;  /* 0x000000ffff047224 */ /* 0x000fe200078e0002 */
[----:B-1----:R-:W-:-:S03]  /*0480*/  SHF.R.U32.HI R2, RZ, 0x4, R164 ;  /* 0x00000004ff027819 */ /* 0x002fc600000116a4 */
[----:B------:R-:W-:Y:S01]  /*0490*/  @!P2 IMAD.MOV R4, RZ, RZ, -R4 ;  /* 0x000000ffff04a224 */ /* 0x000fe200078e0a04 */
[----:B------:R-:W-:-:S05]  /*04a0*/  @!P1 LOP3.LUT R4, RZ, R11, RZ, 0x33, !PT ;  /* 0x0000000bff049212 */ /* 0x000fca00078e33ff */
[----:B------:R-:W-:Y:S01]  /*04b0*/  IMAD.MOV R0, RZ, RZ, -R4 ;  /* 0x000000ffff007224 */ /* 0x000fe200078e0a04 */
[----:B------:R-:W-:Y:S01]  /*04c0*/  @!P0 CS2R R40, SRZ ;  /* 0x0000000000288805 */ /* 0x000fe2000001ff00 */
[----:B------:R-:W-:Y:S01]  /*04d0*/  @!P0 CS2R R42, SRZ ;  /* 0x00000000002a8805 */ /* 0x000fe2000001ff00 */
[----:B------:R-:W-:Y:S02]  /*04e0*/  IMAD.SHL.U32 R4, R4, 0x20, RZ ;  /* 0x0000002004047824 */ /* 0x000fe400078e00ff */
[----:B------:R-:W-:-:S04]  /*04f0*/  IMAD R0, R11, R0, R8 ;  /* 0x000000000b007224 */ /* 0x000fc800078e0208 */
[----:B------:R-:W-:Y:S01]  /*0500*/  IMAD.IADD R3, R6, 0x1, R0 ;  /* 0x0000000106037824 */ /* 0x000fe200078e0200 */
[----:B------:R-:W-:Y:S02]  /*0510*/  LOP3.LUT R6, R164, 0xf, RZ, 0xc0, !PT ;  /* 0x0000000fa4067812 */ /* 0x000fe400078ec0ff */
[----:B------:R-:W-:Y:S01]  /*0520*/  SGXT.U32 R0, R2, 0x2 ;  /* 0x000000020200781a */ /* 0x000fe20000000000 */
[----:B------:R-:W-:Y:S02]  /*0530*/  @!P0 IMAD.SHL.U32 R2, R164, 0x2, RZ ;  /* 0x00000002a4028824 */ /* 0x000fe400078e00ff */
[----:B------:R-:W-:Y:S01]  /*0540*/  IMAD R3, R3, 0x10, R6 ;  /* 0x0000001003037824 */ /* 0x000fe200078e0206 */
[----:B------:R-:W-:Y:S05]  /*0550*/  @!P0 BRA `(.L_x_0) ;  /* 0x00003af000008947 */ /* 0x000fea0003800000 */
[----:B------:R-:W-:Y:S01]  /*0560*/  IABS R2, c[0x0][0x17c] ;  /* 0x00005f0000027a13 */ /* 0x000fe20000000000 */
[----:B------:R-:W-:Y:S01]  /*0570*/  IMAD.MOV.U32 R6, RZ, RZ, RZ ;  /* 0x000000ffff067224 */ /* 0x000fe200078e00ff */
[C---:B------:R-:W-:Y:S01]  /*0580*/  IADD3 R8, R4.reuse, 0x1f, RZ ;  /* 0x0000001f04087810 */ /* 0x040fe20007ffe0ff */
[----:B------:R-:W-:Y:S01]  /*0590*/  IMAD.MOV.U32 R163, RZ, RZ, c[0x0][0x188] ;  /* 0x00006200ffa37624 */ /* 0x000fe200078e00ff */
[----:B------:R-:W0:Y:S01]  /*05a0*/  I2F.RP R9, R2 ;  /* 0x0000000200097306 */ /* 0x000e220000209400 */
[----:B------:R-:W-:Y:S01]  /*05b0*/  IADD3 R14, R4, 0x1c, RZ ;  /* 0x0000001c040e7810 */ /* 0x000fe20007ffe0ff */
[----:B------:R-:W-:Y:S01]  /*05c0*/  IMAD R159, R0, c[0x0][0x188], RZ ;  /* 0x00006200009f7a24 */ /* 0x000fe200078e02ff */
[----:B------:R-:W-:Y:S01]  /*05d0*/  IABS R10, R8 ;  /* 0x00000008000a7213 */ /* 0x000fe20000000000 */
[----:B------:R-:W-:Y:S01]  /*05e0*/  IMAD.SHL.U32 R163, R163, 0x40, RZ ;  /* 0x00000040a3a37824 */ /* 0x000fe200078e00ff */
[----:B------:R-:W-:Y:S01]  /*05f0*/  ISETP.GE.AND P2, PT, R8, RZ, PT ;  /* 0x000000ff0800720c */ /* 0x000fe20003f46270 */
[----:B------:R-:W-:Y:S01]  /*0600*/  ULDC UR4, c[0x0][0x180] ;  /* 0x0000600000047ab9 */ /* 0x000fe20000000800 */
[----:B------:R-:W-:-:S02]  /*0610*/  IABS R15, R14 ;  /* 0x0000000e000f7213 */ /* 0x000fc40000000000 */
[----:B------:R-:W-:Y:S02]  /*0620*/  ISETP.GE.AND P4, PT, R14, RZ, PT ;  /* 0x000000ff0e00720c */ /* 0x000fe40003f86270 */
[C---:B------:R-:W-:Y:S02]  /*0630*/  IADD3 R14, R4.reuse, 0x1a, RZ ;  /* 0x0000001a040e7810 */ /* 0x040fe40007ffe0ff */
[C---:B------:R-:W-:Y:S02]  /*0640*/  IADD3 R16, R4.reuse, 0x19, RZ ;  /* 0x0000001904107810 */ /* 0x040fe40007ffe0ff */
[C---:B------:R-:W-:Y:S01]  /*0650*/  IADD3 R18, R4.reuse, 0x18, RZ ;  /* 0x0000001804127810 */ /* 0x040fe20007ffe0ff */
[----:B0-----:R-:W0:Y:S01]  /*0660*/  MUFU.RCP R9, R9 ;  /* 0x0000000900097308 */ /* 0x001e220000001000 */
[----:B------:R-:W-:Y:S02]  /*0670*/  IADD3 R20, R4, 0x15, RZ ;  /* 0x0000001504147810 */ /* 0x000fe40007ffe0ff */
[----:B------:R-:W-:-:S02]  /*0680*/  IABS R19, R18 ;  /* 0x0000001200137213 */ /* 0x000fc40000000000 */
[----:B------:R-:W-:Y:S02]  /*0690*/  IABS R21, R20 ;  /* 0x0000001400157213 */ /* 0x000fe40000000000 */
[C---:B------:R-:W-:Y:S02]  /*06a0*/  IADD3 R22, R4.reuse, 0x14, RZ ;  /* 0x0000001404167810 */ /* 0x040fe40007ffe0ff */
[C---:B------:R-:W-:Y:S02]  /*06b0*/  IADD3 R24, R4.reuse, 0x13, RZ ;  /* 0x0000001304187810 */ /* 0x040fe40007ffe0ff */
[----:B------:R-:W-:Y:S02]  /*06c0*/  IABS R23, R22 ;  /* 0x0000001600177213 */ /* 0x000fe40000000000 */
[C---:B------:R-:W-:Y:S02]  /*06d0*/  IADD3 R30, R4.reuse, 0xd, RZ ;  /* 0x0000000d041e7810 */ /* 0x040fe40007ffe0ff */
[----:B------:R-:W-:-:S02]  /*06e0*/  IADD3 R32, R4, 0xa, RZ ;  /* 0x0000000a04207810 */ /* 0x000fc40007ffe0ff */
[----:B0-----:R-:W-:Y:S02]  /*06f0*/  IADD3 R7, R9, 0xffffffe, RZ ;  /* 0x0ffffffe09077810 */ /* 0x001fe40007ffe0ff */
[----:B------:R-:W-:Y:S02]  /*0700*/  IABS R33, R30 ;  /* 0x0000001e00217213 */ /* 0x000fe40000000000 */
[C---:B------:R-:W-:Y:S02]  /*0710*/  IADD3 R36, R4.reuse, 0x8, RZ ;  /* 0x0000000804247810 */ /* 0x040fe40007ffe0ff */
[----:B------:R-:W0:Y:S01]  /*0720*/  F2I.FTZ.U32.TRUNC.NTZ R7, R7 ;  /* 0x0000000700077305 */ /* 0x000e22000021f000 */
[----:B------:R-:W-:Y:S02]  /*0730*/  IABS R45, R32 ;  /* 0x00000020002d7213 */ /* 0x000fe40000000000 */
[----:B------:R-:W-:Y:S02]  /*0740*/  IABS R49, R36 ;  /* 0x0000002400317213 */ /* 0x000fe40000000000 */
[----:B------:R-:W-:-:S02]  /*0750*/  IADD3 R34, R4, 0x9, RZ ;  /* 0x0000000904227810 */ /* 0x000fc40007ffe0ff */
[----:B------:R-:W-:Y:S02]  /*0760*/  IABS R63, c[0x0][0x178] ;  /* 0x00005e00003f7a13 */ /* 0x000fe40000000000 */
[----:B------:R-:W-:Y:S02]  /*0770*/  IABS R47, R34 ;  /* 0x00000022002f7213 */ /* 0x000fe40000000000 */
[C---:B------:R-:W-:Y:S02]  /*0780*/  IADD3 R38, R4.reuse, 0x6, RZ ;  /* 0x0000000604267810 */ /* 0x040fe40007ffe0ff */
[----:B------:R-:W-:Y:S02]  /*0790*/  IADD3 R42, R4, 0x4, RZ ;  /* 0x00000004042a7810 */ /* 0x000fe40007ffe0ff */
[----:B------:R-:W-:Y:S01]  /*07a0*/  IABS R53, R38 ;  /* 0x0000002600357213 */ /* 0x000fe20000000000 */
[----:B0-----:R-:W-:Y:S01]  /*07b0*/  IMAD.MOV R11, RZ, RZ, -R7 ;  /* 0x000000ffff0b7224 */ /* 0x001fe200078e0a07 */
[----:B------:R-:W-:-:S02]  /*07c0*/  IABS R57, R42 ;  /* 0x0000002a00397213 */ /* 0x000fc40000000000 */
[C---:B------:R-:W-:Y:S01]  /*07d0*/  IADD3 R48, R4.reuse, 0x2, RZ ;  /* 0x0000000204307810 */ /* 0x040fe20007ffe0ff */
[----:B------:R-:W-:Y:S01]  /*07e0*/  IMAD R11, R11, R2, RZ ;  /* 0x000000020b0b7224 */ /* 0x000fe200078e02ff */
[C---:B------:R-:W-:Y:S02]  /*07f0*/  IADD3 R40, R4.reuse, 0x5, RZ ;  /* 0x0000000504287810 */ /* 0x040fe40007ffe0ff */
[----:B------:R-:W-:Y:S01]  /*0800*/  IABS R61, R48 ;  /* 0x00000030003d7213 */ /* 0x000fe20000000000 */
[----:B------:R-:W-:Y:S01]  /*0810*/  IMAD.HI.U32 R6, R7, R11, R6 ;  /* 0x0000000b07067227 */ /* 0x000fe200078e0006 */
[----:B------:R-:W-:Y:S02]  /*0820*/  IABS R37, R40 ;  /* 0x0000002800257213 */ /* 0x000fe40000000000 */
[C---:B------:R-:W-:Y:S01]  /*0830*/  IADD3 R44, R4.reuse, 0x3, RZ ;  /* 0x00000003042c7810 */ /* 0x040fe20007ffe0ff */
[----:B------:R-:W-:Y:S01]  /*0840*/  IMAD.MOV.U32 R11, RZ, RZ, R10 ;  /* 0x000000ffff0b7224 */ /* 0x000fe200078e000a */
[----:B------:R-:W-:-:S02]  /*0850*/  IADD3 R10, R4, 0x1e, RZ ;  /* 0x0000001e040a7810 */ /* 0x000fc40007ffe0ff */
[----:B------:R-:W-:Y:S01]  /*0860*/  IABS R59, R44 ;  /* 0x0000002c003b7213 */ /* 0x000fe20000000000 */
[----:B------:R-:W-:Y:S01]  /*0870*/  IMAD.HI.U32 R9, R6, R11, RZ ;  /* 0x0000000b06097227 */ /* 0x000fe200078e00ff */
[----:B------:R-:W-:Y:S02]  /*0880*/  IABS R12, R10 ;  /* 0x0000000a000c7213 */ /* 0x000fe40000000000 */
[----:B------:R-:W-:Y:S01]  /*0890*/  ISETP.GE.AND P3, PT, R10, RZ, PT ;  /* 0x000000ff0a00720c */ /* 0x000fe20003f66270 */
[----:B------:R-:W-:Y:S01]  /*08a0*/  IMAD.MOV R9, RZ, RZ, -R9 ;  /* 0x000000ffff097224 */ /* 0x000fe200078e0a09 */
[----:B------:R-:W-:Y:S01]  /*08b0*/  IABS R55, R4 ;  /* 0x0000000400377213 */ /* 0x000fe20000000000 */
[----:B------:R-:W-:Y:S01]  /*08c0*/  IMAD.HI.U32 R10, R6, R15, RZ ;  /* 0x0000000f060a7227 */ /* 0x000fe200078e00ff */
[----:B------:R-:W-:Y:S02]  /*08d0*/  IABS R46, R3 ;  /* 0x00000003002e7213 */ /* 0x000fe40000000000 */
[----:B------:R-:W-:Y:S01]  /*08e0*/  LOP3.LUT R161, R164, 0x3f, RZ, 0xc0, !PT ;  /* 0x0000003fa4a17812 */ /* 0x000fe200078ec0ff */
[----:B------:R-:W-:Y:S01]  /*08f0*/  IMAD R7, R2, R9, R11 ;  /* 0x0000000902077224 */ /* 0x000fe200078e020b */
[----:B------:R-:W-:Y:S01]  /*0900*/  LOP3.LUT R137, R0, 0x4, RZ, 0xfc, !PT ;  /* 0x0000000400897812 */ /* 0x000fe200078efcff */
[----:B------:R-:W-:Y:S01]  /*0910*/  IMAD.MOV.U32 R11, RZ, RZ, R12 ;  /* 0x000000ffff0b7224 */ /* 0x000fe200078e000c */
[----:B------:R-:W-:Y:S01]  /*0920*/  IADD3 R12, R4, 0x1d, RZ ;  /* 0x0000001d040c7810 */ /* 0x000fe20007ffe0ff */
[----:B------:R-:W-:Y:S01]  /*0930*/  IMAD.MOV R10, RZ, RZ, -R10 ;  /* 0x000000ffff0a7224 */ /* 0x000fe200078e0a0a */
[----:B------:R-:W-:Y:S01]  /*0940*/  ISETP.GT.U32.AND P0, PT, R2, R7, PT ;  /* 0x000000070200720c */ /* 0x000fe20003f04070 */
[----:B------:R-:W-:Y:S01]  /*0950*/  IMAD.HI.U32 R9, R6, R11, RZ ;  /* 0x0000000b06097227 */ /* 0x000fe200078e00ff */
[----:B------:R-:W-:-:S02]  /*0960*/  IABS R13, R12 ;  /* 0x0000000c000d7213 */ /* 0x000fc40000000000 */
[C---:B------:R-:W-:Y:S01]  /*0970*/  LOP3.LUT R136, R0.reuse, 0x8, RZ, 0xfc, !PT ;  /* 0x0000000800887812 */ /* 0x040fe200078efcff */
[----:B------:R-:W-:Y:S01]  /*0980*/  IMAD.MOV R9, RZ, RZ, -R9 ;  /* 0x000000ffff097224 */ /* 0x000fe200078e0a09 */
[----:B------:R-:W-:Y:S01]  /*0990*/  LOP3.LUT R135, R0, 0xc, RZ, 0xfc, !PT ;  /* 0x0000000c00877812 */ /* 0x000fe200078efcff */
[C---:B------:R-:W-:Y:S01]  /*09a0*/  IMAD R10, R2.reuse, R10, R15 ;  /* 0x0000000a020a7224 */ /* 0x040fe200078e020f */
[----:B------:R-:W-:Y:S01]  /*09b0*/  IABS R15, R14 ;  /* 0x0000000e000f7213 */ /* 0x000fe20000000000 */
[----:B------:R-:W-:Y:S01]  /*09c0*/  IMAD R8, R2, R9, R11 ;  /* 0x0000000902087224 */ /* 0x000fe200078e020b */
[----:B------:R-:W-:Y:S01]  /*09d0*/  IADD3 R11, R4, 0x1b, RZ ;  /* 0x0000001b040b7810 */ /* 0x000fe20007ffe0ff */
[----:B------:R-:W-:Y:S01]  /*09e0*/  IMAD.HI.U32 R9, R6, R13, RZ ;  /* 0x0000000d06097227 */ /* 0x000fe200078e00ff */
[----:B------:R-:W-:Y:S02]  /*09f0*/  LOP3.LUT R134, R0, 0x10, RZ, 0xfc, !PT ;  /* 0x0000001000867812 */ /* 0x000fe400078efcff */
[----:B------:R-:W-:Y:S01]  /*0a00*/  ISETP.GT.U32.AND P5, PT, R2, R8, PT ;  /* 0x000000080200720c */ /* 0x000fe20003fa4070 */
[----:B------:R-:W-:Y:S01]  /*0a10*/  @!P0 IMAD.IADD R7, R7, 0x1, -R2 ;  /* 0x0000000107078824 */ /* 0x000fe200078e0a02 */
[----:B------:R-:W-:Y:S01]  /*0a20*/  IABS R17, R11 ;  /* 0x0000000b00117213 */ /* 0x000fe20000000000 */
[----:B------:R-:W-:Y:S01]  /*0a30*/  IMAD.MOV R9, RZ, RZ, -R9 ;  /* 0x000000ffff097224 */ /* 0x000fe200078e0a09 */
[----:B------:R-:W-:Y:S01]  /*0a40*/  ISETP.GE.AND P1, PT, R11, RZ, PT ;  /* 0x000000ff0b00720c */ /* 0x000fe20003f26270 */
[----:B------:R-:W-:Y:S01]  /*0a50*/  IMAD R148, R134, c[0x0][0x188], RZ ;  /* 0x0000620086947a24 */ /* 0x000fe200078e02ff */
[C---:B------:R-:W-:Y:S01]  /*0a60*/  ISETP.GT.U32.AND P6, PT, R2.reuse, R7, PT ;  /* 0x000000070200720c */ /* 0x040fe20003fc4070 */
[----:B------:R-:W-:Y:S01]  /*0a70*/  IMAD R9, R2, R9, R13 ;  /* 0x0000000902097224 */ /* 0x000fe200078e020d */
[----:B------:R-:W-:Y:S01]  /*0a80*/  ISETP.GE.AND P0, PT, R12, RZ, PT ;  /* 0x000000ff0c00720c */ /* 0x000fe20003f06270 */
[----:B------:R-:W-:Y:S01]  /*0a90*/  IMAD.HI.U32 R11, R6, R17, RZ ;  /* 0x00000011060b7227 */ /* 0x000fe200078e00ff */
[----:B------:R-:W-:-:S02]  /*0aa0*/  LOP3.LUT R133, R0, 0x14, RZ, 0xfc, !PT ;  /* 0x0000001400857812 */ /* 0x000fc400078efcff */
[----:B------:R-:W-:Y:S01]  /*0ab0*/  LOP3.LUT R131, R0, 0x18, RZ, 0xfc, !PT ;  /* 0x0000001800837812 */ /* 0x000fe200078efcff */
[--C-:B------:R-:W-:Y:S01]  /*0ac0*/  @!P5 IMAD.IADD R8, R8, 0x1, -R2.reuse ;  /* 0x000000010808d824 */ /* 0x100fe200078e0a02 */
[C---:B------:R-:W-:Y:S01]  /*0ad0*/  LOP3.LUT R130, R0.reuse, 0x1c, RZ, 0xfc, !PT ;  /* 0x0000001c00827812 */ /* 0x040fe200078efcff */
[----:B------:R-:W-:Y:S01]  /*0ae0*/  IMAD.MOV R11, RZ, RZ, -R11 ;  /* 0x000000ffff0b7224 */ /* 0x000fe200078e0a0b */
[----:B------:R-:W-:Y:S01]  /*0af0*/  LOP3.LUT R129, R0, 0x20, RZ, 0xfc, !PT ;  /* 0x0000002000817812 */ /* 0x000fe200078efcff */
[----:B------:R-:W-:Y:S01]  /*0b00*/  IMAD.HI.U32 R12, R6, R15, RZ ;  /* 0x0000000f060c7227 */ /* 0x000fe200078e00ff */
[----:B------:R-:W-:Y:S02]  /*0b10*/  ISETP.GT.U32.AND P5, PT, R2, R8, PT ;  /* 0x000000080200720c */ /* 0x000fe40003fa4070 */
[----:B------:R-:W-:Y:S01]  /*0b20*/  LOP3.LUT R128, R0, 0x24, RZ, 0xfc, !PT ;  /* 0x0000002400807812 */ /* 0x000fe200078efcff */
[----:B------:R-:W-:Y:S01]  /*0b30*/  @!P6 IMAD.IADD R7, R7, 0x1, -R2 ;  /* 0x000000010707e824 */ /* 0x000fe200078e0a02 */
[C---:B------:R-:W-:Y:S01]  /*0b40*/  ISETP.GT.U32.AND P6, PT, R2.reuse, R9, PT ;  /* 0x000000090200720c */ /* 0x040fe20003fc4070 */
[C---:B------:R-:W-:Y:S01]  /*0b50*/  IMAD R11, R2.reuse, R11, R17 ;  /* 0x0000000b020b7224 */ /* 0x040fe200078e0211 */
[----:B------:R-:W-:Y:S01]  /*0b60*/  IABS R17, R16 ;  /* 0x0000001000117213 */ /* 0x000fe20000000000 */
[----:B------:R-:W-:Y:S01]  /*0b70*/  @!P2 IMAD.MOV R7, RZ, RZ, -R7 ;  /* 0x000000ffff07a224 */ /* 0x000fe200078e0a07 */
[----:B------:R-:W-:Y:S01]  /*0b80*/  ISETP.GT.U32.AND P2, PT, R2, R10, PT ;  /* 0x0000000a0200720c */ /* 0x000fe20003f44070 */
[----:B------:R-:W-:Y:S01]  /*0b90*/  IMAD.MOV R12, RZ, RZ, -R12 ;  /* 0x000000ffff0c7224 */ /* 0x000fe200078e0a0c */
[----:B------:R-:W-:Y:S01]  /*0ba0*/  LOP3.LUT R125, R0, 0x28, RZ, 0xfc, !PT ;  /* 0x00000028007d7812 */ /* 0x000fe200078efcff */
[----:B------:R-:W-:Y:S01]  /*0bb0*/  IMAD.HI.U32 R13, R6, R17, RZ ;  /* 0x00000011060d7227 */ /* 0x000fe200078e00ff */
[----:B------:R-:W-:-:S02]  /*0bc0*/  LOP3.LUT R124, R0, 0x2c, RZ, 0xfc, !PT ;  /* 0x0000002c007c7812 */ /* 0x000fc400078efcff */
[----:B------:R-:W-:Y:S01]  /*0bd0*/  LEA.HI R162, R164, 0x3c, RZ, 0x1c ;  /* 0x0000003ca4a27811 */ /* 0x000fe200078fe0ff */
[--C-:B------:R-:W-:Y:S01]  /*0be0*/  @!P5 IMAD.IADD R8, R8, 0x1, -R2.reuse ;  /* 0x000000010808d824 */ /* 0x100fe200078e0a02 */
[----:B------:R-:W-:Y:S01]  /*0bf0*/  ISETP.GT.U32.AND P5, PT, R2, R11, PT ;  /* 0x0000000b0200720c */ /* 0x000fe20003fa4070 */
[----:B------:R-:W-:Y:S02]  /*0c00*/  @!P6 IMAD.IADD R9, R9, 0x1, -R2 ;  /* 0x000000010909e824 */ /* 0x000fe400078e0a02 */
[----:B------:R-:W-:Y:S01]  /*0c10*/  @!P3 IMAD.MOV R8, RZ, RZ, -R8 ;  /* 0x000000ffff08b224 */ /* 0x000fe200078e0a08 */
[----:B------:R-:W-:Y:S01]  /*0c20*/  ISETP.GE.AND P3, PT, R14, RZ, PT ;  /* 0x000000ff0e00720c */ /* 0x000fe20003f66270 */
[----:B------:R-:W-:Y:S01]  /*0c30*/  @!P2 IMAD.IADD R10, R10, 0x1, -R2 ;  /* 0x000000010a0aa824 */ /* 0x000fe200078e0a02 */
[----:B------:R-:W-:Y:S01]  /*0c40*/  ISETP.GT.U32.AND P6, PT, R2, R9, PT ;  /* 0x000000090200720c */ /* 0x000fe20003fc4070 */
[----:B------:R-:W-:-:S03]  /*0c50*/  IMAD.HI.U32 R14, R6, R19, RZ ;  /* 0x00000013060e7227 */ /* 0x000fc600078e00ff */
[C---:B------:R-:W-:Y:S01]  /*0c60*/  ISETP.GT.U32.AND P2, PT, R2.reuse, R10, PT ;  /* 0x0000000a0200720c */ /* 0x040fe20003f44070 */
[----:B------:R-:W-:Y:S02]  /*0c70*/  IMAD.MOV R13, RZ, RZ, -R13 ;  /* 0x000000ffff0d7224 */ /* 0x000fe400078e0a0d */
[--C-:B------:R-:W-:Y:S02]  /*0c80*/  @!P5 IMAD.IADD R11, R11, 0x1, -R2.reuse ;  /* 0x000000010b0bd824 */ /* 0x100fe400078e0a02 */
[----:B------:R-:W-:Y:S01]  /*0c90*/  IMAD R12, R2, R12, R15 ;  /* 0x0000000c020c7224 */ /* 0x000fe200078e020f */
[----:B------:R-:W-:Y:S01]  /*0ca0*/  IADD3 R15, R4, 0x17, RZ ;  /* 0x00000017040f7810 */ /* 0x000fe20007ffe0ff */
[----:B------:R-:W-:Y:S01]  /*0cb0*/  IMAD R160, R162, c[0x0][0x188], RZ ;  /* 0x00006200a2a07a24 */ /* 0x000fe200078e02ff */
[----:B------:R-:W-:Y:S01]  /*0cc0*/  ISETP.GT.U32.AND P5, PT, R2, R11, PT ;  /* 0x0000000b0200720c */ /* 0x000fe20003fa4070 */
[----:B------:R-:W-:Y:S01]  /*0cd0*/  @!P6 IMAD.IADD R9, R9, 0x1, -R2 ;  /* 0x000000010909e824 */ /* 0x000fe200078e0a02 */
[----:B------:R-:W-:Y:S01]  /*0ce0*/  ISETP.GE.AND P6, PT, R16, RZ, PT ;  /* 0x000000ff1000720c */ /* 0x000fe20003fc6270 */
[----:B------:R-:W-:-:S02]  /*0cf0*/  IMAD.MOV R16, RZ, RZ, -R14 ;  /* 0x000000ffff107224 */ /* 0x000fc400078e0a0e */
[----:B------:R-:W-:Y:S01]  /*0d00*/  IMAD R14, R2, R13, R17 ;  /* 0x0000000d020e7224 */ /* 0x000fe200078e0211 */
[----:B------:R-:W-:Y:S01]  /*0d10*/  IABS R17, R15 ;  /* 0x0000000f00117213 */ /* 0x000fe20000000000 */
[--C-:B------:R-:W-:Y:S01]  /*0d20*/  @!P2 IMAD.IADD R10, R10, 0x1, -R2.reuse ;  /* 0x000000010a0aa824 */ /* 0x100fe200078e0a02 */
[C---:B------:R-:W-:Y:S01]  /*0d30*/  ISETP.GT.U32.AND P2, PT, R2.reuse, R12, PT ;  /* 0x0000000c0200720c */ /* 0x040fe20003f44070 */
[C---:B------:R-:W-:Y:S02]  /*0d40*/  IMAD R13, R2.reuse, R16, R19 ;  /* 0x00000010020d7224 */ /* 0x040fe400078e0213 */
[----:B------:R-:W-:Y:S01]  /*0d50*/  @!P0 IMAD.MOV R9, RZ, RZ, -R9 ;  /* 0x000000ffff098224 */ /* 0x000fe200078e0a09 */
[C---:B------:R-:W-:Y:S01]  /*0d60*/  ISETP.GT.U32.AND P0, PT, R2.reuse, R14, PT ;  /* 0x0000000e0200720c */ /* 0x040fe20003f04070 */
[----:B------:R-:W-:Y:S01]  /*0d70*/  @!P5 IMAD.IADD R11, R11, 0x1, -R2 ;  /* 0x000000010b0bd824 */ /* 0x000fe200078e0a02 */
[----:B------:R-:W-:Y:S01]  /*0d80*/  ISETP.GT.U32.AND P5, PT, R2, R13, PT ;  /* 0x0000000d0200720c */ /* 0x000fe20003fa4070 */
[----:B------:R-:W-:Y:S01]  /*0d90*/  @!P4 IMAD.MOV R10, RZ, RZ, -R10 ;  /* 0x000000ffff0ac224 */ /* 0x000fe200078e0a0a */
[----:B------:R-:W-:Y:S01]  /*0da0*/  ISETP.GE.AND P4, PT, R18, RZ, PT ;  /* 0x000000ff1200720c */ /* 0x000fe20003f86270 */
[----:B------:R-:W-:Y:S01]  /*0db0*/  @!P1 IMAD.MOV R11, RZ, RZ, -R11 ;  /* 0x000000ffff0b9224 */ /* 0x000fe200078e0a0b */
[----:B------:R-:W-:Y:S01]  /*0dc0*/  IADD3 R18, R4, 0x16, RZ ;  /* 0x0000001604127810 */ /* 0x000fe20007ffe0ff */
[----:B------:R-:W-:-:S02]  /*0dd0*/  IMAD R155, R124, c[0x0][0x188], RZ ;  /* 0x000062007c9b7a24 */ /* 0x000fc400078e02ff */
[--C-:B------:R-:W-:Y:S01]  /*0de0*/  @!P2 IMAD.IADD R12, R12, 0x1, -R2.reuse ;  /* 0x000000010c0ca824 */ /* 0x100fe200078e0a02 */
[----:B------:R-:W-:Y:S01]  /*0df0*/  IABS R19, R18 ;  /* 0x0000001200137213 */ /* 0x000fe20000000000 */
[----:B------:R-:W-:Y:S01]  /*0e00*/  IMAD R154, R125, c[0x0][0x188], RZ ;  /* 0x000062007d9a7a24 */ /* 0x000fe200078e02ff */
[----:B------:R-:W-:Y:S01]  /*0e10*/  ISETP.GE.AND P2, PT, R15, RZ, PT ;  /* 0x000000ff0f00720c */ /* 0x000fe20003f46270 */
[----:B------:R-:W-:Y:S01]  /*0e20*/  @!P0 IMAD.IADD R14, R14, 0x1, -R2 ;  /* 0x000000010e0e8824 */ /* 0x000fe200078e0a02 */
[----:B------:R-:W-:Y:S01]  /*0e30*/  ISETP.GT.U32.AND P0, PT, R2, R12, PT ;  /* 0x0000000c0200720c */ /* 0x000fe20003f04070 */
[----:B------:R-:W-:-:S04]  /*0e40*/  IMAD.HI.U32 R15, R6, R17, RZ ;  /* 0x00000011060f7227 */ /* 0x000fc800078e00ff */
[----:B------:R-:W-:Y:S01]  /*0e50*/  @!P5 IMAD.IADD R13, R13, 0x1, -R2 ;  /* 0x000000010d0dd824 */ /* 0x000fe200078e0a02 */
[----:B------:R-:W-:Y:S01]  /*0e60*/  ISETP.GT.U32.AND P5, PT, R2, R14, PT ;  /* 0x0000000e0200720c */ /* 0x000fe20003fa4070 */
[----:B------:R-:W-:Y:S02]  /*0e70*/  IMAD.MOV R15, RZ, RZ, -R15 ;  /* 0x000000ffff0f7224 */ /* 0x000fe400078e0a0f */
[----:B------:R-:W-:Y:S01]  /*0e80*/  IMAD.HI.U32 R16, R6, R19, RZ ;  /* 0x0000001306107227 */ /* 0x000fe200078e00ff */
[----:B------:R-:W-:-:S03]  /*0e90*/  ISETP.GT.U32.AND P1, PT, R2, R13, PT ;  /* 0x0000000d0200720c */ /* 0x000fc60003f24070 */
[----:B------:R-:W-:Y:S02]  /*0ea0*/  IMAD R15, R2, R15, R17 ;  /* 0x0000000f020f7224 */ /* 0x000fe400078e0211 */
[----:B------:R-:W-:Y:S02]  /*0eb0*/  IMAD.MOV R16, RZ, RZ, -R16 ;  /* 0x000000ffff107224 */ /* 0x000fe400078e0a10 */
[--C-:B------:R-:W-:Y:S01]  /*0ec0*/  @!P0 IMAD.IADD R12, R12, 0x1, -R2.reuse ;  /* 0x000000010c0c8824 */ /* 0x100fe200078e0a02 */
[C---:B------:R-:W-:Y:S01]  /*0ed0*/  ISETP.GT.U32.AND P0, PT, R2.reuse, R15, PT ;  /* 0x0000000f0200720c */ /* 0x040fe20003f04070 */
[----:B------:R-:W-:Y:S01]  /*0ee0*/  IMAD R16, R2, R16, R19 ;  /* 0x0000001002107224 */ /* 0x000fe200078e0213 */
[----:B------:R-:W-:Y:S01]  /*0ef0*/  IABS R19, R24 ;  /* 0x0000001800137213 */ /* 0x000fe20000000000 */
[----:B------:R-:W-:Y:S02]  /*0f00*/  @!P5 IMAD.IADD R14, R14, 0x1, -R2 ;  /* 0x000000010e0ed824 */ /* 0x000fe400078e0a02 */
[----:B------:R-:W-:Y:S01]  /*0f10*/  IMAD.HI.U32 R17, R6, R21, RZ ;  /* 0x0000001506117227 */ /* 0x000fe200078e00ff */
[----:B------:R-:W-:-:S03]  /*0f20*/  ISETP.GT.U32.AND P5, PT, R2, R16, PT ;  /* 0x000000100200720c */ /* 0x000fc60003fa4070 */
[----:B------:R-:W-:Y:S02]  /*0f30*/  IMAD.MOV R17, RZ, RZ, -R17 ;  /* 0x000000ffff117224 */ /* 0x000fe400078e0a11 */
[--C-:B------:R-:W-:Y:S01]  /*0f40*/  @!P1 IMAD.IADD R13, R13, 0x1, -R2.reuse ;  /* 0x000000010d0d9824 */ /* 0x100fe200078e0a02 */
[----:B------:R-:W-:Y:S01]  /*0f50*/  ISETP.GE.AND P1, PT, R18, RZ, PT ;  /* 0x000000ff1200720c */ /* 0x000fe20003f26270 */
[----:B------:R-:W-:Y:S01]  /*0f60*/  @!P0 IMAD.IADD R15, R15, 0x1, -R2 ;  /* 0x000000010f0f8824 */ /* 0x000fe200078e0a02 */
[----:B------:R-:W-:Y:S01]  /*0f70*/  ISETP.GE.AND P0, PT, R20, RZ, PT ;  /* 0x000000ff1400720c */ /* 0x000fe20003f06270 */
[----:B------:R-:W-:Y:S01]  /*0f80*/  IMAD R17, R2, R17, R21 ;  /* 0x0000001102117224 */ /* 0x000fe200078e0215 */
[----:B------:R-:W-:Y:S01]  /*0f90*/  IADD3 R20, R4, 0x12, RZ ;  /* 0x0000001204147810 */ /* 0x000fe20007ffe0ff */
[----:B------:R-:W-:-:S04]  /*0fa0*/  IMAD.HI.U32 R18, R6, R23, RZ ;  /* 0x0000001706127227 */ /* 0x000fc800078e00ff */
[----:B------:R-:W-:Y:S01]  /*0fb0*/  @!P5 IMAD.IADD R16, R16, 0x1, -R2 ;  /* 0x000000011010d824 */ /* 0x000fe200078e0a02 */
[C---:B------:R-:W-:Y:S01]  /*0fc0*/  ISETP.GT.U32.AND P5, PT, R2.reuse, R15, PT ;  /* 0x0000000f0200720c */ /* 0x040fe20003fa4070 */
[----:B------:R-:W-:Y:S02]  /*0fd0*/  IMAD.MOV.U32 R21, RZ, RZ, R19 ;  /* 0x000000ffff157224 */ /* 0x000fe400078e0013 */
[----:B------:R-:W-:Y:S01]  /*0fe0*/  @!P3 IMAD.MOV R12, RZ, RZ, -R12 ;  /* 0x000000ffff0cb224 */ /* 0x000fe200078e0a0c */
[----:B------:R-:W-:Y:S01]  /*0ff0*/  ISETP.GT.U32.AND P3, PT, R2, R16, PT ;  /* 0x000000100200720c */ /* 0x000fe20003f64070 */
[----:B------:R-:W-:Y:S02]  /*1000*/  IMAD.MOV R18, RZ, RZ, -R18 ;  /* 0x000000ffff127224 */ /* 0x000fe400078e0a12 */
[----:B------:R-:W-:-:S04]  /*1010*/  IMAD.HI.U32 R19, R6, R21, RZ ;  /* 0x0000001506137227 */ /* 0x000fc800078e00ff */
[C---:B------:R-:W-:Y:S01]  /*1020*/  IMAD R18, R2.reuse, R18, R23 ;  /* 0x0000001202127224 */ /* 0x040fe200078e0217 */
[----:B------:R-:W-:Y:S01]  /*1030*/  IABS R23, R20 ;  /* 0x0000001400177213 */ /* 0x000fe20000000000 */
[----:B------:R-:W-:Y:S02]  /*1040*/  IMAD.MOV R19, RZ, RZ, -R19 ;  /* 0x000000ffff137224 */ /* 0x000fe400078e0a13 */
[--C-:B------:R-:W-:Y:S01]  /*1050*/  @!P5 IMAD.IADD R15, R15, 0x1, -R2.reuse ;  /* 0x000000010f0fd824 */ /* 0x100fe200078e0a02 */
[C---:B------:R-:W-:Y:S01]  /*1060*/  ISETP.GT.U32.AND P5, PT, R2.reuse, R18, PT ;  /* 0x000000120200720c */ /* 0x040fe20003fa4070 */
[----:B------:R-:W-:Y:S02]  /*1070*/  IMAD R19, R2, R19, R21 ;  /* 0x0000001302137224 */ /* 0x000fe400078e0215 */
[----:B------:R-:W-:Y:S02]  /*1080*/  @!P3 IMAD.IADD R16, R16, 0x1, -R2 ;  /* 0x000000011010b824 */ /* 0x000fe400078e0a02 */
[----:B------:R-:W-:Y:S01]  /*1090*/  @!P6 IMAD.MOV R14, RZ, RZ, -R14 ;  /* 0x000000ffff0ee224 */ /* 0x000fe200078e0a0e */
[C---:B------:R-:W-:Y:S01]  /*10a0*/  ISETP.GT.U32.AND P3, PT, R2.reuse, R19, PT ;  /* 0x000000130200720c */ /* 0x040fe20003f64070 */
[----:B------:R-:W-:Y:S01]  /*10b0*/  @!P4 IMAD.MOV R13, RZ, RZ, -R13 ;  /* 0x000000ffff0dc224 */ /* 0x000fe200078e0a0d */
[----:B------:R-:W-:Y:S01]  /*10c0*/  ISETP.GT.U32.AND P6, PT, R2, R17, PT ;  /* 0x000000110200720c */ /* 0x000fe20003fc4070 */
[----:B------:R-:W-:Y:S01]  /*10d0*/  @!P1 IMAD.MOV R16, RZ, RZ, -R16 ;  /* 0x000000ffff109224 */ /* 0x000fe200078e0a10 */
[----:B------:R-:W-:Y:S01]  /*10e0*/  ISETP.GE.AND P4, PT, R22, RZ, PT ;  /* 0x000000ff1600720c */ /* 0x000fe20003f86270 */
[----:B------:R-:W-:Y:S01]  /*10f0*/  @!P2 IMAD.MOV R15, RZ, RZ, -R15 ;  /* 0x000000ffff0fa224 */ /* 0x000fe200078e0a0f */
[----:B------:R-:W-:Y:S01]  /*1100*/  IADD3 R22, R4, 0x11, RZ ;  /* 0x0000001104167810 */ /* 0x000fe20007ffe0ff */
[----:B------:R-:W-:Y:S01]  /*1110*/  @!P5 IMAD.IADD R18, R18, 0x1, -R2 ;  /* 0x000000011212d824 */ /* 0x000fe200078e0a02 */
[----:B------:R-:W-:Y:S01]  /*1120*/  ISETP.GE.AND P5, PT, R20, RZ, PT ;  /* 0x000000ff1400720c */ /* 0x000fe20003fa6270 */
[----:B------:R-:W-:Y:S01]  /*1130*/  IMAD.HI.U32 R20, R6, R23, RZ ;  /* 0x0000001706147227 */ /* 0x000fe200078e00ff */
[----:B------:R-:W-:-:S02]  /*1140*/  IABS R25, R22 ;  /* 0x0000001600197213 */ /* 0x000fc40000000000 */
[----:B------:R-:W-:Y:S01]  /*1150*/  ISETP.GE.AND P2, PT, R24, RZ, PT ;  /* 0x000000ff1800720c */ /* 0x000fe20003f46270 */
[--C-:B------:R-:W-:Y:S01]  /*1160*/  @!P3 IMAD.IADD R19, R19, 0x1, -R2.reuse ;  /* 0x000000011313b824 */ /* 0x100fe200078e0a02 */
[----:B------:R-:W-:Y:S01]  /*1170*/  ISETP.GT.U32.AND P3, PT, R2, R18, PT ;  /* 0x000000120200720c */ /* 0x000fe20003f64070 */
[----:B------:R-:W-:Y:S01]  /*1180*/  IMAD.HI.U32 R21, R6, R25, RZ ;  /* 0x0000001906157227 */ /* 0x000fe200078e00ff */
[----:B------:R-:W-:Y:S02]  /*1190*/  IADD3 R24, R4, 0xe, RZ ;  /* 0x0000000e04187810 */ /* 0x000fe40007ffe0ff */
[C---:B------:R-:W-:Y:S01]  /*11a0*/  ISETP.GT.U32.AND P1, PT, R2.reuse, R19, PT ;  /* 0x000000130200720c */ /* 0x040fe20003f24070 */
[----:B------:R-:W-:Y:S01]  /*11b0*/  @!P6 IMAD.IADD R17, R17, 0x1, -R2 ;  /* 0x000000011111e824 */ /* 0x000fe200078e0a02 */
[----:B------:R-:W-:Y:S01]  /*11c0*/  IABS R31, R24 ;  /* 0x00000018001f7213 */ /* 0x000fe20000000000 */
[----:B------:R-:W-:Y:S02]  /*11d0*/  IMAD.MOV R21, RZ, RZ, -R21 ;  /* 0x000000ffff157224 */ /* 0x000fe400078e0a15 */
[----:B------:R-:W-:Y:S01]  /*11e0*/  IMAD.MOV R20, RZ, RZ, -R20 ;  /* 0x000000ffff147224 */ /* 0x000fe200078e0a14 */
[C---:B------:R-:W-:Y:S01]  /*11f0*/  ISETP.GT.U32.AND P6, PT, R2.reuse, R17, PT ;  /* 0x000000110200720c */ /* 0x040fe20003fc4070 */
[----:B------:R-:W-:-:S02]  /*1200*/  IMAD R21, R2, R21, R25 ;  /* 0x0000001502157224 */ /* 0x000fc400078e0219 */
[----:B------:R-:W-:Y:S02]  /*1210*/  @!P3 IMAD.IADD R18, R18, 0x1, -R2 ;  /* 0x000000011212b824 */ /* 0x000fe400078e0a02 */
[----:B------:R-:W-:Y:S01]  /*1220*/  IMAD R20, R2, R20, R23 ;  /* 0x0000001402147224 */ /* 0x000fe200078e0217 */
[----:B------:R-:W-:Y:S01]  /*1230*/  IADD3 R23, R4, 0xf, RZ ;  /* 0x0000000f04177810 */ /* 0x000fe20007ffe0ff */
[----:B------:R-:W-:Y:S01]  /*1240*/  @!P4 IMAD.MOV R18, RZ, RZ, -R18 ;  /* 0x000000ffff12c224 */ /* 0x000fe200078e0a12 */
[----:B------:R-:W-:Y:S01]  /*1250*/  ISETP.GT.U32.AND P4, PT, R2, R21, PT ;  /* 0x000000150200720c */ /* 0x000fe20003f84070 */
[--C-:B------:R-:W-:Y:S01]  /*1260*/  @!P1 IMAD.IADD R19, R19, 0x1, -R2.reuse ;  /* 0x0000000113139824 */ /* 0x100fe200078e0a02 */
[----:B------:R-:W-:Y:S01]  /*1270*/  IABS R29, R23 ;  /* 0x00000017001d7213 */ /* 0x000fe20000000000 */
[----:B------:R-:W-:Y:S01]  /*1280*/  IMAD.HI.U32 R25, R6, R33, RZ ;  /* 0x0000002106197227 */ /* 0x000fe200078e00ff */
[----:B------:R-:W-:Y:S02]  /*1290*/  ISETP.GE.AND P1, PT, R23, RZ, PT ;  /* 0x000000ff1700720c */ /* 0x000fe40003f26270 */
[----:B------:R-:W-:Y:S01]  /*12a0*/  ISETP.GT.U32.AND P3, PT, R2, R20, PT ;  /* 0x000000140200720c */ /* 0x000fe20003f64070 */
[----:B------:R-:W-:Y:S01]  /*12b0*/  @!P6 IMAD.IADD R17, R17, 0x1, -R2 ;  /* 0x000000011111e824 */ /* 0x000fe200078e0a02 */
[----:B------:R-:W-:Y:S01]  /*12c0*/  ISETP.GE.AND P6, PT, R22, RZ, PT ;  /* 0x000000ff1600720c */ /* 0x000fe20003fc6270 */
[----:B------:R-:W-:Y:S01]  /*12d0*/  IMAD.HI.U32 R23, R6, R29, RZ ;  /* 0x0000001d06177227 */ /* 0x000fe200078e00ff */
[----:B------:R-:W-:-:S03]  /*12e0*/  IADD3 R22, R4, 0x10, RZ ;  /* 0x0000001004167810 */ /* 0x000fc60007ffe0ff */
[----:B------:R-:W-:Y:S01]  /*12f0*/  @!P4 IMAD.IADD R21, R21, 0x1, -R2 ;  /* 0x000000011515c824 */ /* 0x000fe200078e0a02 */
[----:B------:R-:W-:Y:S01]  /*1300*/  IABS R27, R22 ;  /* 0x00000016001b7213 */ /* 0x000fe20000000000 */
[----:B------:R-:W-:Y:S01]  /*1310*/  @!P0 IMAD.MOV R17, RZ, RZ, -R17 ;  /* 0x000000ffff118224 */ /* 0x000fe200078e0a11 */
[----:B------:R-:W-:Y:S01]  /*1320*/  ISETP.GE.AND P0, PT, R22, RZ, PT ;  /* 0x000000ff1600720c */ /* 0x000fe20003f06270 */
[----:B------:R-:W-:Y:S01]  /*1330*/  IMAD.MOV R26, RZ, RZ, -R23 ;  /* 0x000000ffff1a7224 */ /* 0x000fe200078e0a17 */
[----:B------:R-:W-:Y:S01]  /*1340*/  ISETP.GT.U32.AND P4, PT, R2, R21, PT ;  /* 0x000000150200720c */ /* 0x000fe20003f84070 */
[----:B------:R-:W-:-:S04]  /*1350*/  IMAD.HI.U32 R22, R6, R27, RZ ;  /* 0x0000001b06167227 */ /* 0x000fc800078e00ff */
[----:B------:R-:W-:Y:S02]  /*1360*/  IMAD.MOV R22, RZ, RZ, -R22 ;  /* 0x000000ffff167224 */ /* 0x000fe400078e0a16 */
[----:B------:R-:W-:Y:S02]  /*1370*/  IMAD.MOV R28, RZ, RZ, -R25 ;  /* 0x000000ffff1c7224 */ /* 0x000fe400078e0a19 */
[----:B------:R-:W-:Y:S01]  /*1380*/  IMAD R23, R2, R22, R27 ;  /* 0x0000001602177224 */ /* 0x000fe200078e021b */
[----:B------:R-:W-:Y:S01]  /*1390*/  IADD3 R22, R4, 0xc, RZ ;  /* 0x0000000c04167810 */ /* 0x000fe20007ffe0ff */
[C---:B------:R-:W-:Y:S02]  /*13a0*/  IMAD R25, R2.reuse, R26, R29 ;  /* 0x0000001a02197224 */ /* 0x040fe400078e021d */
[--C-:B------:R-:W-:Y:S01]  /*13b0*/  @!P4 IMAD.IADD R21, R21, 0x1, -R2.reuse ;  /* 0x000000011515c824 */ /* 0x100fe200078e0a02 */
[----:B------:R-:W-:Y:S01]  /*13c0*/  ISETP.GT.U32.AND P4, PT, R2, R23, PT ;  /* 0x000000170200720c */ /* 0x000fe20003f84070 */
[----:B------:R-:W-:-:S02]  /*13d0*/  @!P3 IMAD.IADD R20, R20, 0x1, -R2 ;  /* 0x000000011414b824 */ /* 0x000fc400078e0a02 */
[----:B------:R-:W-:Y:S01]  /*13e0*/  @!P2 IMAD.MOV R19, RZ, RZ, -R19 ;  /* 0x000000ffff13a224 */ /* 0x000fe200078e0a13 */
[----:B------:R-:W-:Y:S01]  /*13f0*/  ISETP.GE.AND P2, PT, R24, RZ, PT ;  /* 0x000000ff1800720c */ /* 0x000fe20003f46270 */
[----:B------:R-:W-:Y:S01]  /*1400*/  IMAD.HI.U32 R24, R6, R31, RZ ;  /* 0x0000001f06187227 */ /* 0x000fe200078e00ff */
[----:B------:R-:W-:-:S03]  /*1410*/  ISETP.GT.U32.AND P3, PT, R2, R20, PT ;  /* 0x000000140200720c */ /* 0x000fc60003f64070 */
[----:B------:R-:W-:Y:S02]  /*1420*/  IMAD.MOV R24, RZ, RZ, -R24 ;  /* 0x000000ffff187224 */ /* 0x000fe400078e0a18 */
[C---:B------:R-:W-:Y:S02]  /*1430*/  IMAD R29, R2.reuse, R28, R33 ;  /* 0x0000001c021d7224 */ /* 0x040fe400078e0221 */
[--C-:B------:R-:W-:Y:S02]  /*1440*/  @!P4 IMAD.IADD R23, R23, 0x1, -R2.reuse ;  /* 0x000000011717c824 */ /* 0x100fe400078e0a02 */
[----:B------:R-:W-:Y:S01]  /*1450*/  IMAD R27, R2, R24, R31 ;  /* 0x00000018021b7224 */ /* 0x000fe200078e021f */
[----:B------:R-:W-:Y:S01]  /*1460*/  IABS R31, R22 ;  /* 0x00000016001f7213 */ /* 0x000fe20000000000 */
[----:B------:R-:W-:Y:S01]  /*1470*/  IMAD.HI.U32 R26, R6, R45, RZ ;  /* 0x0000002d061a7227 */ /* 0x000fe200078e00ff */
[----:B------:R-:W-:Y:S02]  /*1480*/  ISETP.GT.U32.AND P4, PT, R2, R23, PT ;  /* 0x000000170200720c */ /* 0x000fe40003f84070 */
[----:B------:R-:W-:Y:S01]  /*1490*/  IADD3 R24, R4, 0xb, RZ ;  /* 0x0000000b04187810 */ /* 0x000fe20007ffe0ff */
[----:B------:R-:W-:Y:S01]  /*14a0*/  @!P3 IMAD.IADD R20, R20, 0x1, -R2 ;  /* 0x000000011414b824 */ /* 0x000fe200078e0a02 */
[----:B------:R-:W-:Y:S01]  /*14b0*/  ISETP.GE.AND P3, PT, R30, RZ, PT ;  /* 0x000000ff1e00720c */ /* 0x000fe20003f66270 */
[----:B------:R-:W-:Y:S01]  /*14c0*/  @!P6 IMAD.MOV R21, RZ, RZ, -R21 ;  /* 0x000000ffff15e224 */ /* 0x000fe200078e0a15 */
[----:B------:R-:W-:Y:S01]  /*14d0*/  IABS R43, R24 ;  /* 0x00000018002b7213 */ /* 0x000fe20000000000 */
[----:B------:R-:W-:Y:S01]  /*14e0*/  @!P5 IMAD.MOV R20, RZ, RZ, -R20 ;  /* 0x000000ffff14d224 */ /* 0x000fe200078e0a14 */
[----:B------:R-:W-:Y:S01]  /*14f0*/  ISETP.GE.AND P5, PT, R22, RZ, PT ;  /* 0x000000ff1600720c */ /* 0x000fe20003fa6270 */
[----:B------:R-:W-:Y:S01]  /*1500*/  IMAD.HI.U32 R22, R6, R31, RZ ;  /* 0x0000001f06167227 */ /* 0x000fe200078e00ff */
[----:B------:R-:W-:-:S03]  /*1510*/  ISETP.GE.AND P6, PT, R24, RZ, PT ;  /* 0x000000ff1800720c */ /* 0x000fc60003fc6270 */
[----:B------:R-:W-:Y:S01]  /*1520*/  @!P4 IMAD.IADD R23, R23, 0x1, -R2 ;  /* 0x000000011717c824 */ /* 0x000fe200078e0a02 */
[C---:B------:R-:W-:Y:S01]  /*1530*/  ISETP.GT.U32.AND P4, PT, R2.reuse, R25, PT ;  /* 0x000000190200720c */ /* 0x040fe20003f84070 */
[----:B------:R-:W-:Y:S02]  /*1540*/  IMAD.MOV R22, RZ, RZ, -R22 ;  /* 0x000000ffff167224 */ /* 0x000fe400078e0a16 */
[----:B------:R-:W-:Y:S02]  /*1550*/  IMAD.MOV.U32 R33, RZ, RZ, R23 ;  /* 0x000000ffff217224 */ /* 0x000fe400078e0017 */
[C---:B------:R-:W-:Y:S02]  /*1560*/  IMAD R31, R2.reuse, R22, R31 ;  /* 0x00000016021f7224 */ /* 0x040fe400078e021f */
[----:B------:R-:W-:Y:S01]  /*1570*/  @!P0 IMAD.MOV R33, RZ, RZ, -R33 ;  /* 0x000000ffff218224 */ /* 0x000fe200078e0a21 */
[----:B------:R-:W-:Y:S01]  /*1580*/  ISETP.GT.U32.AND P0, PT, R2, R27, PT ;  /* 0x0000001b0200720c */ /* 0x000fe20003f04070 */
[----:B------:R-:W-:-:S04]  /*1590*/  IMAD.HI.U32 R24, R6, R43, RZ ;  /* 0x0000002b06187227 */ /* 0x000fc800078e00ff */
[----:B------:R-:W-:Y:S02]  /*15a0*/  @!P4 IMAD.IADD R25, R25, 0x1, -R2 ;  /* 0x000000011919c824 */ /* 0x000fe400078e0a02 */
[----:B------:R-:W-:-:S03]  /*15b0*/  IMAD.HI.U32 R30, R6, R49, RZ ;  /* 0x00000031061e7227 */ /* 0x000fc600078e00ff */
[C---:B------:R-:W-:Y:S01]  /*15c0*/  ISETP.GT.U32.AND P4, PT, R2.reuse, R25, PT ;  /* 0x000000190200720c */ /* 0x040fe20003f84070 */
[----:B------:R-:W-:Y:S02]  /*15d0*/  IMAD.MOV R26, RZ, RZ, -R26 ;  /* 0x000000ffff1a7224 */ /* 0x000fe400078e0a1a */
[----:B------:R-:W-:Y:S01]  /*15e0*/  @!P0 IMAD.IADD R27, R27, 0x1, -R2 ;  /* 0x000000011b1b8824 */ /* 0x000fe200078e0a02 */
[C---:B------:R-:W-:Y:S01]  /*15f0*/  ISETP.GT.U32.AND P0, PT, R2.reuse, R31, PT ;  /* 0x0000001f0200720c */ /* 0x040fe20003f04070 */
[----:B------:R-:W-:Y:S02]  /*1600*/  IMAD.MOV R24, RZ, RZ, -R24 ;  /* 0x000000ffff187224 */ /* 0x000fe400078e0a18 */
[----:B------:R-:W-:Y:S02]  /*1610*/  IMAD.MOV R30, RZ, RZ, -R30 ;  /* 0x000000ffff1e7224 */ /* 0x000fe400078e0a1e */
[C---:B------:R-:W-:Y:S02]  /*1620*/  IMAD R45, R2.reuse, R26, R45 ;  /* 0x0000001a022d7224 */ /* 0x040fe400078e022d */
[----:B------:R-:W0:Y:S01]  /*1630*/  I2F.RP R26, R63 ;  /* 0x0000003f001a7306 */ /* 0x000e220000209400 */
[----:B------:R-:W-:-:S02]  /*1640*/  IMAD R43, R2, R24, R43 ;  /* 0x00000018022b7224 */ /* 0x000fc400078e022b */
[----:B------:R-:W-:Y:S01]  /*1650*/  @!P4 IMAD.IADD R25, R25, 0x1, -R2 ;  /* 0x000000011919c824 */ /* 0x000fe200078e0a02 */
[----:B------:R-:W-:Y:S01]  /*1660*/  ISETP.GT.U32.AND P4, PT, R2, R29, PT ;  /* 0x0000001d0200720c */ /* 0x000fe20003f84070 */
[----:B------:R-:W-:-:S04]  /*1670*/  IMAD.HI.U32 R28, R6, R47, RZ ;  /* 0x0000002f061c7227 */ /* 0x000fc800078e00ff */
[----:B------:R-:W-:Y:S02]  /*1680*/  IMAD.MOV.U32 R35, RZ, RZ, R25 ;  /* 0x000000ffff237224 */ /* 0x000fe400078e0019 */
[--C-:B------:R-:W-:Y:S02]  /*1690*/  @!P0 IMAD.IADD R31, R31, 0x1, -R2.reuse ;  /* 0x000000011f1f8824 */ /* 0x100fe400078e0a02 */
[----:B------:R-:W-:Y:S02]  /*16a0*/  @!P1 IMAD.MOV R35, RZ, RZ, -R35 ;  /* 0x000000ffff239224 */ /* 0x000fe400078e0a23 */
[C---:B------:R-:W-:Y:S01]  /*16b0*/  IMAD R49, R2.reuse, R30, R49 ;  /* 0x0000001e02317224 */ /* 0x040fe200078e0231 */
[C---:B------:R-:W-:Y:S01]  /*16c0*/  ISETP.GT.U32.AND P0, PT, R2.reuse, R31, PT ;  /* 0x0000001f0200720c */ /* 0x040fe20003f04070 */
[----:B------:R-:W-:Y:S01]  /*16d0*/  @!P4 IMAD.IADD R29, R29, 0x1, -R2 ;  /* 0x000000011d1dc824 */ /* 0x000fe200078e0a02 */
[----:B------:R-:W-:Y:S01]  /*16e0*/  ISETP.GT.U32.AND P4, PT, R2, R27, PT ;  /* 0x0000001b0200720c */ /* 0x000fe20003f84070 */
[----:B------:R-:W-:Y:S01]  /*16f0*/  IMAD.MOV R28, RZ, RZ, -R28 ;  /* 0x000000ffff1c7224 */ /* 0x000fe200078e0a1c */
[----:B------:R-:W-:Y:S01]  /*1700*/  IADD3 R30, R4, 0x7, RZ ;  /* 0x00000007041e7810 */ /* 0x000fe20007ffe0ff */
[----:B------:R-:W-:Y:S01]  /*1710*/  IMAD.HI.U32 R23, R6, R53, RZ ;  /* 0x0000003506177227 */ /* 0x000fe200078e00ff */
[C---:B------:R-:W-:Y:S01]  /*1720*/  ISETP.GT.U32.AND P1, PT, R2.reuse, R29, PT ;  /* 0x0000001d0200720c */ /* 0x040fe20003f24070 */
[----:B0-----:R-:W0:Y:S01]  /*1730*/  MUFU.RCP R26, R26 ;  /* 0x0000001a001a7308 */ /* 0x001e220000001000 */
[----:B------:R-:W-:Y:S01]  /*1740*/  IABS R51, R30 ;  /* 0x0000001e00337213 */ /* 0x000fe20000000000 */
[----:B------:R-:W-:-:S02]  /*1750*/  IMAD R47, R2, R28, R47 ;  /* 0x0000001c022f7224 */ /* 0x000fc400078e022f */
[----:B------:R-:W-:Y:S02]  /*1760*/  IMAD.MOV R23, RZ, RZ, -R23 ;  /* 0x000000ffff177224 */ /* 0x000fe400078e0a17 */
[----:B------:R-:W-:-:S04]  /*1770*/  IMAD.HI.U32 R22, R6, R51, RZ ;  /* 0x0000003306167227 */ /* 0x000fc800078e00ff */
[--C-:B------:R-:W-:Y:S01]  /*1780*/  @!P4 IMAD.IADD R27, R27, 0x1, -R2.reuse ;  /* 0x000000011b1bc824 */ /* 0x100fe200078e0a02 */
[C---:B------:R-:W-:Y:S01]  /*1790*/  ISETP.GT.U32.AND P4, PT, R2.reuse, R43, PT ;  /* 0x0000002b0200720c */ /* 0x040fe20003f84070 */
[--C-:B------:R-:W-:Y:S01]  /*17a0*/  @!P1 IMAD.IADD R29, R29, 0x1, -R2.reuse ;  /* 0x000000011d1d9824 */ /* 0x100fe200078e0a02 */
[C---:B------:R-:W-:Y:S01]  /*17b0*/  ISETP.GT.U32.AND P1, PT, R2.reuse, R45, PT ;  /* 0x0000002d0200720c */ /* 0x040fe20003f24070 */
[----:B------:R-:W-:Y:S01]  /*17c0*/  @!P0 IMAD.IADD R31, R31, 0x1, -R2 ;  /* 0x000000011f1f8824 */ /* 0x000fe200078e0a02 */
[----:B------:R-:W-:Y:S01]  /*17d0*/  ISETP.GT.U32.AND P0, PT, R2, R47, PT ;  /* 0x0000002f0200720c */ /* 0x000fe20003f04070 */
[----:B------:R-:W-:Y:S01]  /*17e0*/  IMAD.MOV R24, RZ, RZ, -R22 ;  /* 0x000000ffff187224 */ /* 0x000fe200078e0a16 */
[----:B0-----:R-:W-:Y:S01]  /*17f0*/  IADD3 R28, R26, 0xffffffe, RZ ;  /* 0x0ffffffe1a1c7810 */ /* 0x001fe20007ffe0ff */
[----:B------:R-:W-:Y:S02]  /*1800*/  IMAD R53, R2, R23, R53 ;  /* 0x0000001702357224 */ /* 0x000fe400078e0235 */
[----:B------:R-:W-:-:S04]  /*1810*/  IMAD.HI.U32 R23, R6, R57, RZ ;  /* 0x0000003906177227 */ /* 0x000fc800078e00ff */
[--C-:B------:R-:W-:Y:S01]  /*1820*/  @!P4 IMAD.IADD R43, R43, 0x1, -R2.reuse ;  /* 0x000000012b2bc824 */ /* 0x100fe200078e0a02 */
[C---:B------:R-:W-:Y:S01]  /*1830*/  ISETP.GT.U32.AND P4, PT, R2.reuse, R49, PT ;  /* 0x000000310200720c */ /* 0x040fe20003f84070 */
[----:B------:R-:W-:Y:S01]  /*1840*/  IMAD R51, R2, R24, R51 ;  /* 0x0000001802337224 */ /* 0x000fe200078e0233 */
[----:B------:R-:W-:Y:S01]  /*1850*/  IADD3 R24, R4, 0x1, RZ ;  /* 0x0000000104187810 */ /* 0x000fe20007ffe0ff */
[----:B------:R-:W-:Y:S02]  /*1860*/  IMAD.MOV R23, RZ, RZ, -R23 ;  /* 0x000000ffff177224 */ /* 0x000fe400078e0a17 */
[----:B------:R-:W-:Y:S01]  /*1870*/  @!P1 IMAD.IADD R45, R45, 0x1, -R2 ;  /* 0x000000012d2d9824 */ /* 0x000fe200078e0a02 */
[C---:B------:R-:W-:Y:S01]  /*1880*/  ISETP.GT.U32.AND P1, PT, R2.reuse, R51, PT ;  /* 0x000000330200720c */ /* 0x040fe20003f24070 */
[----:B------:R-:W-:Y:S01]  /*1890*/  IMAD R57, R2, R23, R57 ;  /* 0x0000001702397224 */ /* 0x000fe200078e0239 */
[----:B------:R-:W-:Y:S01]  /*18a0*/  IABS R41, R24 ;  /* 0x0000001800297213 */ /* 0x000fe20000000000 */
[----:B------:R-:W-:-:S04]  /*18b0*/  IMAD.HI.U32 R23, R6, R61, RZ ;  /* 0x0000003d06177227 */ /* 0x000fc800078e00ff */
[----:B------:R-:W-:Y:S01]  /*18c0*/  @!P0 IMAD.IADD R47, R47, 0x1, -R2 ;  /* 0x000000012f2f8824 */ /* 0x000fe200078e0a02 */
[----:B------:R-:W-:Y:S01]  /*18d0*/  ISETP.GT.U32.AND P0, PT, R2, R43, PT ;  /* 0x0000002b0200720c */ /* 0x000fe20003f04070 */
[----:B------:R-:W-:-:S04]  /*18e0*/  IMAD.HI.U32 R22, R6, R37, RZ ;  /* 0x0000002506167227 */ /* 0x000fc800078e00ff */
[----:B------:R-:W-:Y:S02]  /*18f0*/  IMAD.MOV R23, RZ, RZ, -R23 ;  /* 0x000000ffff177224 */ /* 0x000fe400078e0a17 */
[----:B------:R-:W-:Y:S02]  /*1900*/  IMAD.MOV R22, RZ, RZ, -R22 ;  /* 0x000000ffff167224 */ /* 0x000fe400078e0a16 */
[----:B------:R-:W-:Y:S01]  /*1910*/  @!P4 IMAD.IADD R49, R49, 0x1, -R2 ;  /* 0x000000013131c824 */ /* 0x000fe200078e0a02 */
[C---:B------:R-:W-:Y:S01]  /*1920*/  ISETP.GT.U32.AND P4, PT, R2.reuse, R45, PT ;  /* 0x0000002d0200720c */ /* 0x040fe20003f84070 */
[C---:B------:R-:W-:Y:S02]  /*1930*/  IMAD R61, R2.reuse, R23, R61 ;  /* 0x00000017023d7224 */ /* 0x040fe400078e023d */
[----:B------:R-:W0:Y:S01]  /*1940*/  F2I.FTZ.U32.TRUNC.NTZ R23, R28 ;  /* 0x0000001c00177305 */ /* 0x000e22000021f000 */
[----:B------:R-:W-:Y:S02]  /*1950*/  IMAD R25, R2, R22, R37 ;  /* 0x0000001602197224 */ /* 0x000fe400078e0225 */
[----:B------:R-:W-:-:S02]  /*1960*/  IMAD.MOV.U32 R37, RZ, RZ, R27 ;  /* 0x000000ffff257224 */ /* 0x000fc400078e001b */
[----:B------:R-:W-:Y:S02]  /*1970*/  IMAD.MOV.U32 R39, RZ, RZ, R29 ;  /* 0x000000ffff277224 */ /* 0x000fe400078e001d */
[----:B------:R-:W-:Y:S01]  /*1980*/  @!P1 IMAD.IADD R51, R51, 0x1, -R2 ;  /* 0x0000000133339824 */ /* 0x000fe200078e0a02 */
[----:B------:R-:W-:Y:S01]  /*1990*/  ISETP.GT.U32.AND P1, PT, R2, R47, PT ;  /* 0x0000002f0200720c */ /* 0x000fe20003f24070 */
[----:B------:R-:W-:-:S04]  /*19a0*/  IMAD.HI.U32 R22, R6, R59, RZ ;  /* 0x0000003b06167227 */ /* 0x000fc800078e00ff */
[----:B------:R-:W-:-:S04]  /*19b0*/  IMAD.HI.U32 R26, R6, R41, RZ ;  /* 0x00000029061a7227 */ /* 0x000fc800078e00ff */
[----:B------:R-:W-:Y:S01]  /*19c0*/  @!P2 IMAD.MOV R37, RZ, RZ, -R37 ;  /* 0x000000ffff25a224 */ /* 0x000fe200078e0a25 */
[C---:B------:R-:W-:Y:S01]  /*19d0*/  ISETP.GT.U32.AND P2, PT, R2.reuse, R49, PT ;  /* 0x000000310200720c */ /* 0x040fe20003f44070 */
[----:B------:R-:W-:Y:S01]  /*19e0*/  @!P3 IMAD.MOV R39, RZ, RZ, -R39 ;  /* 0x000000ffff27b224 */ /* 0x000fe200078e0a27 */
[C---:B------:R-:W-:Y:S01]  /*19f0*/  ISETP.GT.U32.AND P3, PT, R2.reuse, R51, PT ;  /* 0x000000330200720c */ /* 0x040fe20003f64070 */
[----:B------:R-:W-:Y:S01]  /*1a00*/  @!P0 IMAD.IADD R43, R43, 0x1, -R2 ;  /* 0x000000012b2b8824 */ /* 0x000fe200078e0a02 */
[----:B------:R-:W-:Y:S01]  /*1a10*/  ISETP.GT.U32.AND P0, PT, R2, R53, PT ;  /* 0x000000350200720c */ /* 0x000fe20003f04070 */
[----:B------:R-:W-:-:S04]  /*1a20*/  IMAD.HI.U32 R6, R6, R55, RZ ;  /* 0x0000003706067227 */ /* 0x000fc800078e00ff */
[----:B------:R-:W-:Y:S02]  /*1a30*/  IMAD.MOV R6, RZ, RZ, -R6 ;  /* 0x000000ffff067224 */ /* 0x000fe400078e0a06 */
[----:B------:R-:W-:Y:S01]  /*1a40*/  @!P4 IMAD.IADD R45, R45, 0x1, -R2 ;  /* 0x000000012d2dc824 */ /* 0x000fe200078e0a02 */
[C---:B------:R-:W-:Y:S01]  /*1a50*/  ISETP.GT.U32.AND P4, PT, R2.reuse, R25, PT ;  /* 0x000000190200720c */ /* 0x040fe20003f84070 */
[----:B------:R-:W-:Y:S02]  /*1a60*/  IMAD.MOV R22, RZ, RZ, -R22 ;  /* 0x000000ffff167224 */ /* 0x000fe400078e0a16 */
[----:B------:R-:W-:Y:S02]  /*1a70*/  IMAD.MOV R26, RZ, RZ, -R26 ;  /* 0x000000ffff1a7224 */ /* 0x000fe400078e0a1a */
[C---:B------:R-:W-:Y:S02]  /*1a80*/  IMAD R29, R2.reuse, R6, R55 ;  /* 0x00000006021d7224 */ /* 0x040fe400078e0237 */
[----:B------:R-:W-:-:S02]  /*1a90*/  IMAD R59, R2, R22, R59 ;  /* 0x00000016023b7224 */ /* 0x000fc400078e023b */
[C---:B------:R-:W-:Y:S02]  /*1aa0*/  IMAD R27, R2.reuse, R26, R41 ;  /* 0x0000001a021b7224 */ /* 0x040fe400078e0229 */
[----:B0-----:R-:W-:Y:S02]  /*1ab0*/  IMAD.MOV R6, RZ, RZ, -R23 ;  /* 0x000000ffff067224 */ /* 0x001fe400078e0a17 */
[--C-:B------:R-:W-:Y:S01]  /*1ac0*/  @!P1 IMAD.IADD R47, R47, 0x1, -R2.reuse ;  /* 0x000000012f2f9824 */ /* 0x100fe200078e0a02 */
[C---:B------:R-:W-:Y:S01]  /*1ad0*/  ISETP.GT.U32.AND P1, PT, R2.reuse, R57, PT ;  /* 0x000000390200720c */ /* 0x040fe20003f24070 */
[--C-:B------:R-:W-:Y:S01]  /*1ae0*/  @!P2 IMAD.IADD R49, R49, 0x1, -R2.reuse ;  /* 0x000000013131a824 */ /* 0x100fe200078e0a02 */
[----:B------:R-:W-:Y:S01]  /*1af0*/  ISETP.GT.U32.AND P2, PT, R2, R59, PT ;  /* 0x0000003b0200720c */ /* 0x000fe20003f44070 */
[----:B------:R-:W-:Y:S01]  /*1b00*/  IMAD R41, R6, R63, RZ ;  /* 0x0000003f06297224 */ /* 0x000fe200078e02ff */
[----:B------:R-:W-:Y:S01]  /*1b10*/  LOP3.LUT R6, R164, 0x7, RZ, 0xc0, !PT ;  /* 0x00000007a4067812 */ /* 0x000fe200078ec0ff */
[--C-:B------:R-:W-:Y:S01]  /*1b20*/  @!P3 IMAD.IADD R51, R51, 0x1, -R2.reuse ;  /* 0x000000013333b824 */ /* 0x100fe200078e0a02 */
[C---:B------:R-:W-:Y:S01]  /*1b30*/  ISETP.GT.U32.AND P3, PT, R2.reuse, R61, PT ;  /* 0x0000003d0200720c */ /* 0x040fe20003f64070 */
[----:B------:R-:W-:Y:S01]  /*1b40*/  @!P0 IMAD.IADD R53, R53, 0x1, -R2 ;  /* 0x0000000135358824 */ /* 0x000fe200078e0a02 */
[----:B------:R-:W-:Y:S01]  /*1b50*/  ISETP.GT.U32.AND P0, PT, R2, R27, PT ;  /* 0x0000001b0200720c */ /* 0x000fe20003f04070 */
[----:B------:R-:W-:-:S02]  /*1b60*/  IMAD.MOV.U32 R22, RZ, RZ, RZ ;  /* 0x000000ffff167224 */ /* 0x000fc400078e00ff */
[----:B------:R-:W-:Y:S01]  /*1b70*/  @!P4 IMAD.IADD R25, R25, 0x1, -R2 ;  /* 0x000000011919c824 */ /* 0x000fe200078e0a02 */
[----:B------:R-:W-:Y:S01]  /*1b80*/  ISETP.GT.U32.AND P4, PT, R2, R29, PT ;  /* 0x0000001d0200720c */ /* 0x000fe20003f84070 */
[----:B------:R-:W-:-:S04]  /*1b90*/  IMAD.HI.U32 R22, R23, R41, R22 ;  /* 0x0000002917167227 */ /* 0x000fc800078e0016 */
[----:B------:R-:W-:Y:S02]  /*1ba0*/  IMAD.MOV.U32 R41, RZ, RZ, R31 ;  /* 0x000000ffff297224 */ /* 0x000fe400078e001f */
[----:B------:R-:W-:-:S04]  /*1bb0*/  IMAD.HI.U32 R22, R22, R46, RZ ;  /* 0x0000002e16167227 */ /* 0x000fc800078e00ff */
[----:B------:R-:W-:Y:S01]  /*1bc0*/  @!P5 IMAD.MOV R41, RZ, RZ, -R41 ;  /* 0x000000ffff29d224 */ /* 0x000fe200078e0a29 */
[----:B------:R-:W-:Y:S01]  /*1bd0*/  ISETP.GT.U32.AND P5, PT, R2, R25, PT ;  /* 0x000000190200720c */ /* 0x000fe20003fa4070 */
[--C-:B------:R-:W-:Y:S01]  /*1be0*/  @!P1 IMAD.IADD R57, R57, 0x1, -R2.reuse ;  /* 0x0000000139399824 */ /* 0x100fe200078e0a02 */
[----:B------:R-:W-:Y:S01]  /*1bf0*/  ISETP.GE.AND P1, PT, R32, RZ, PT ;  /* 0x000000ff2000720c */ /* 0x000fe20003f26270 */
[--C-:B------:R-:W-:Y:S01]  /*1c00*/  @!P2 IMAD.IADD R59, R59, 0x1, -R2.reuse ;  /* 0x000000013b3ba824 */ /* 0x100fe200078e0a02 */
[----:B------:R-:W-:Y:S01]  /*1c10*/  ISETP.GE.AND P2, PT, R34, RZ, PT ;  /* 0x000000ff2200720c */ /* 0x000fe20003f46270 */
[--C-:B------:R-:W-:Y:S01]  /*1c20*/  @!P3 IMAD.IADD R61, R61, 0x1, -R2.reuse ;  /* 0x000000013d3db824 */ /* 0x100fe200078e0a02 */
[----:B------:R-:W-:Y:S01]  /*1c30*/  ISETP.GE.AND P3, PT, R36, RZ, PT ;  /* 0x000000ff2400720c */ /* 0x000fe20003f66270 */
[----:B------:R-:W-:Y:S01]  /*1c40*/  @!P0 IMAD.IADD R27, R27, 0x1, -R2 ;  /* 0x000000011b1b8824 */ /* 0x000fe200078e0a02 */
[----:B------:R-:W-:Y:S01]  /*1c50*/  ISETP.GE.AND P0, PT, R30, RZ, PT ;  /* 0x000000ff1e00720c */ /* 0x000fe20003f06270 */
[----:B------:R-:W-:-:S02]  /*1c60*/  IMAD.MOV R22, RZ, RZ, -R22 ;  /* 0x000000ffff167224 */ /* 0x000fc400078e0a16 */
[----:B------:R-:W-:Y:S01]  /*1c70*/  @!P4 IMAD.IADD R29, R29, 0x1, -R2 ;  /* 0x000000011d1dc824 */ /* 0x000fe200078e0a02 */
[C---:B------:R-:W-:Y:S01]  /*1c80*/  ISETP.GT.U32.AND P4, PT, R2.reuse, R53, PT ;  /* 0x000000350200720c */ /* 0x040fe20003f84070 */
[----:B------:R-:W-:Y:S01]  /*1c90*/  IMAD R46, R63, R22, R46 ;  /* 0x000000163f2e7224 */ /* 0x000fe200078e022e */
[----:B------:R-:W-:Y:S01]  /*1ca0*/  SHF.R.S32.HI R22, RZ, 0x2, R164 ;  /* 0x00000002ff167819 */ /* 0x000fe200000114a4 */
[--C-:B------:R-:W-:Y:S02]  /*1cb0*/  @!P5 IMAD.IADD R25, R25, 0x1, -R2.reuse ;  /* 0x000000011919d824 */ /* 0x100fe400078e0a02 */
[----:B------:R-:W-:Y:S01]  /*1cc0*/  @!P6 IMAD.MOV R43, RZ, RZ, -R43 ;  /* 0x000000ffff2be224 */ /* 0x000fe200078e0a2b */
[----:B------:R-:W-:Y:S01]  /*1cd0*/  ISETP.GT.U32.AND P5, PT, R63, R46, PT ;  /* 0x0000002e3f00720c */ /* 0x000fe20003fa4070 */
[----:B------:R-:W-:Y:S01]  /*1ce0*/  @!P1 IMAD.MOV R45, RZ, RZ, -R45 ;  /* 0x000000ffff2d9224 */ /* 0x000fe200078e0a2d */
[C---:B------:R-:W-:Y:S01]  /*1cf0*/  ISETP.GT.U32.AND P1, PT, R2.reuse, R57, PT ;  /* 0x000000390200720c */ /* 0x040fe20003f24070 */
[----:B------:R-:W-:Y:S01]  /*1d00*/  @!P2 IMAD.MOV R47, RZ, RZ, -R47 ;  /* 0x000000ffff2fa224 */ /* 0x000fe200078e0a2f */
[C---:B------:R-:W-:Y:S01]  /*1d10*/  ISETP.GT.U32.AND P2, PT, R2.reuse, R59, PT ;  /* 0x0000003b0200720c */ /* 0x040fe20003f44070 */
[----:B------:R-:W-:Y:S01]  /*1d20*/  @!P3 IMAD.MOV R49, RZ, RZ, -R49 ;  /* 0x000000ffff31b224 */ /* 0x000fe200078e0a31 */
[C---:B------:R-:W-:Y:S01]  /*1d30*/  ISETP.GT.U32.AND P3, PT, R2.reuse, R61, PT ;  /* 0x0000003d0200720c */ /* 0x040fe20003f64070 */
[----:B------:R-:W-:Y:S01]  /*1d40*/  @!P0 IMAD.MOV R51, RZ, RZ, -R51 ;  /* 0x000000ffff338224 */ /* 0x000fe200078e0a33 */
[C---:B------:R-:W-:Y:S01]  /*1d50*/  ISETP.GT.U32.AND P6, PT, R2.reuse, R27, PT ;  /* 0x0000001b0200720c */ /* 0x040fe20003fc4070 */
[----:B------:R-:W-:Y:S01]  /*1d60*/  @!P4 IMAD.IADD R53, R53, 0x1, -R2 ;  /* 0x000000013535c824 */ /* 0x000fe200078e0a02 */
[----:B------:R-:W-:Y:S01]  /*1d70*/  ISETP.GT.U32.AND P0, PT, R2, R29, PT ;  /* 0x0000001d0200720c */ /* 0x000fe20003f04070 */
[----:B------:R-:W-:Y:S01]  /*1d80*/  IMAD.SHL.U32 R23, R164, 0x20, RZ ;  /* 0x00000020a4177824 */ /* 0x000fe200078e00ff */
[----:B------:R-:W-:Y:S01]  /*1d90*/  ISETP.GE.AND P4, PT, R38, RZ, PT ;  /* 0x000000ff2600720c */ /* 0x000fe20003f86270 */
[----:B------:R-:W-:-:S02]  /*1da0*/  @!P5 IMAD.IADD R46, R46, 0x1, -R63 ;  /* 0x000000012e2ed824 */ /* 0x000fc400078e0a3f */
[--C-:B------:R-:W-:Y:S01]  /*1db0*/  @!P1 IMAD.IADD R57, R57, 0x1, -R2.reuse ;  /* 0x0000000139399824 */ /* 0x100fe200078e0a02 */
[----:B------:R-:W-:Y:S01]  /*1dc0*/  ISETP.GE.AND P1, PT, R40, RZ, PT ;  /* 0x000000ff2800720c */ /* 0x000fe20003f26270 */
[--C-:B------:R-:W-:Y:S01]  /*1dd0*/  @!P2 IMAD.IADD R59, R59, 0x1, -R2.reuse ;  /* 0x000000013b3ba824 */ /* 0x100fe200078e0a02 */
[----:B------:R-:W-:Y:S01]  /*1de0*/  ISETP.GT.U32.AND P5, PT, R63, R46, PT ;  /* 0x0000002e3f00720c */ /* 0x000fe20003fa4070 */
[--C-:B------:R-:W-:Y:S01]  /*1df0*/  @!P3 IMAD.IADD R61, R61, 0x1, -R2.reuse ;  /* 0x000000013d3db824 */ /* 0x100fe200078e0a02 */
[----:B------:R-:W-:Y:S01]  /*1e00*/  ISETP.GE.AND P2, PT, R42, RZ, PT ;  /* 0x000000ff2a00720c */ /* 0x000fe20003f46270 */
[--C-:B------:R-:W-:Y:S01]  /*1e10*/  @!P6 IMAD.IADD R27, R27, 0x1, -R2.reuse ;  /* 0x000000011b1be824 */ /* 0x100fe200078e0a02 */
[----:B------:R-:W-:Y:S01]  /*1e20*/  ISETP.GE.AND P3, PT, R44, RZ, PT ;  /* 0x000000ff2c00720c */ /* 0x000fe20003f66270 */
[----:B------:R-:W-:Y:S01]  /*1e30*/  @!P0 IMAD.IADD R29, R29, 0x1, -R2 ;  /* 0x000000011d1d8824 */ /* 0x000fe200078e0a02 */
[----:B------:R-:W-:Y:S01]  /*1e40*/  SGXT R2, R22, 0x1 ;  /* 0x000000011602781a */ /* 0x000fe20000000200 */
[----:B------:R-:W-:Y:S01]  /*1e50*/  IMAD R55, R6, 0x90, RZ ;  /* 0x0000009006377824 */ /* 0x000fe200078e02ff */
[----:B------:R-:W-:Y:S01]  /*1e60*/  ISETP.GE.AND P6, PT, R48, RZ, PT ;  /* 0x000000ff3000720c */ /* 0x000fe20003fc6270 */
[----:B------:R-:W-:Y:S01]  /*1e70*/  @!P4 IMAD.MOV R53, RZ, RZ, -R53 ;  /* 0x000000ffff35c224 */ /* 0x000fe200078e0a35 */
[----:B------:R-:W-:Y:S01]  /*1e80*/  ISETP.GE.AND P0, PT, R24, RZ, PT ;  /* 0x000000ff1800720c */ /* 0x000fe20003f06270 */
[----:B------:R-:W-:Y:S01]  /*1e90*/  IMAD.SHL.U32 R22, R164, 0x10, RZ ;  /* 0x00000010a4167824 */ /* 0x000fe200078e00ff */
[----:B------:R-:W-:Y:S01]  /*1ea0*/  LOP3.LUT R6, R2, 0x90, RZ, 0xc0, !PT ;  /* 0x0000009002067812 */ /* 0x000fe200078ec0ff */
[----:B------:R-:W-:Y:S01]  /*1eb0*/  IMAD.SHL.U32 R2, R164, 0x2, RZ ;  /* 0x00000002a4027824 */ /* 0x000fe200078e00ff */
[----:B------:R-:W-:Y:S01]  /*1ec0*/  ISETP.GE.AND P4, PT, R4, RZ, PT ;  /* 0x000000ff0400720c */ /* 0x000fe20003f86270 */
[----:B------:R-:W-:Y:S01]  /*1ed0*/  @!P5 IMAD.IADD R46, R46, 0x1, -R63 ;  /* 0x000000012e2ed824 */ /* 0x000fe200078e0a3f */
[----:B------:R-:W-:Y:S01]  /*1ee0*/  LOP3.LUT R31, R6, 0x60, R23, 0xf8, !PT ;  /* 0x00000060061f7812 */ /* 0x000fe200078ef817 */
[----:B------:R-:W-:Y:S01]  /*1ef0*/  IMAD.MOV.U32 R63, RZ, RZ, R27 ;  /* 0x000000ffff3f7224 */ /* 0x000fe200078e001b */
[----:B------:R-:W-:Y:S01]  /*1f00*/  SHF.R.S32.HI R6, RZ, 0x1f, R5 ;  /* 0x0000001fff067819 */ /* 0x000fe20000011405 */
[----:B------:R-:W-:Y:S01]  /*1f10*/  IMAD.MOV.U32 R65, RZ, RZ, R29 ;  /* 0x000000ffff417224 */ /* 0x000fe200078e001d */
[--C-:B------:R-:W-:Y:S01]  /*1f20*/  LOP3.LUT R26, R55, 0x30, R2.reuse, 0x78, !PT ;  /* 0x00000030371a7812 */ /* 0x100fe200078e7802 */
[----:B------:R-:W-:Y:S01]  /*1f30*/  IMAD.MOV.U32 R55, RZ, RZ, R25 ;  /* 0x000000ffff377224 */ /* 0x000fe200078e0019 */
[----:B------:R-:W-:Y:S01]  /*1f40*/  LOP3.LUT R24, R22, 0x100, RZ, 0xc0, !PT ;  /* 0x0000010016187812 */ /* 0x000fe200078ec0ff */
[----:B------:R-:W-:Y:S01]  /*1f50*/  @!P2 IMAD.MOV R57, RZ, RZ, -R57 ;  /* 0x000000ffff39a224 */ /* 0x000fe200078e0a39 */
[----:B------:R-:W-:Y:S01]  /*1f60*/  LOP3.LUT R31, R31, 0x10, R2, 0x78, !PT ;  /* 0x000000101f1f7812 */ /* 0x000fe200078e7802 */
[----:B------:R-:W-:Y:S01]  /*1f70*/  @!P1 IMAD.MOV R55, RZ, RZ, -R55 ;  /* 0x000000ffff379224 */ /* 0x000fe200078e0a37 */
[----:B------:R-:W-:Y:S01]  /*1f80*/  LEA.HI R22, R6, R5, RZ, 0x6 ;  /* 0x0000000506167211 */ /* 0x000fe200078f30ff */
[----:B------:R-:W-:Y:S01]  /*1f90*/  @!P3 IMAD.MOV R59, RZ, RZ, -R59 ;  /* 0x000000ffff3bb224 */ /* 0x000fe200078e0a3b */
[----:B------:R-:W-:Y:S01]  /*1fa0*/  ISETP.NE.AND P1, PT, RZ, c[0x0][0x17c], PT ;  /* 0x00005f00ff007a0c */ /* 0x000fe20003f25270 */
[----:B------:R-:W-:Y:S01]  /*1fb0*/  IMAD.IADD R6, R24, 0x1, R31 ;  /* 0x0000000118067824 */ /* 0x000fe200078e021f */
[----:B------:R-:W-:Y:S01]  /*1fc0*/  LOP3.LUT R24, RZ, c[0x0][0x17c], RZ, 0x33, !PT ;  /* 0x00005f00ff187a12 */ /* 0x000fe200078e33ff */
[----:B------:R-:W-:Y:S01]  /*1fd0*/  @!P6 IMAD.MOV R61, RZ, RZ, -R61 ;  /* 0x000000ffff3de224 */ /* 0x000fe200078e0a3d */
[----:B------:R-:W-:Y:S01]  /*1fe0*/  LOP3.LUT R5, R26, 0x400, R23, 0xf8, !PT ;  /* 0x000004001a057812 */ /* 0x000fe200078ef817 */
[----:B------:R-:W-:Y:S01]  /*1ff0*/  @!P0 IMAD.MOV R63, RZ, RZ, -R63 ;  /* 0x000000ffff3f8224 */ /* 0x000fe200078e0a3f */
[C---:B------:R-:W-:Y:S01]  /*2000*/  SEL R23, R24.reuse, R7, !P1 ;  /* 0x0000000718177207 */ /* 0x040fe20004800000 */
[----:B------:R-:W-:Y:S01]  /*2010*/  @!P4 IMAD.MOV R65, RZ, RZ, -R65 ;  /* 0x000000ffff41c224 */ /* 0x000fe200078e0a41 */
[----:B------:R-:W-:Y:S01]  /*2020*/  SEL R25, R24, R8, !P1 ;  /* 0x0000000818197207 */ /* 0x000fe20004800000 */
[----:B------:R-:W-:Y:S01]  /*2030*/  IMAD R153, R128, c[0x0][0x188], RZ ;  /* 0x0000620080997a24 */ /* 0x000fe200078e02ff */
[C---:B------:R-:W-:Y:S01]  /*2040*/  SEL R26, R24.reuse, R9, !P1 ;  /* 0x00000009181a7207 */ /* 0x040fe20004800000 */
[----:B------:R-:W-:Y:S01]  /*2050*/  IMAD R152, R129, c[0x0][0x188], RZ ;  /* 0x0000620081987a24 */ /* 0x000fe200078e02ff */
[C---:B------:R-:W-:Y:S01]  /*2060*/  SEL R27, R24.reuse, R10, !P1 ;  /* 0x0000000a181b7207 */ /* 0x040fe20004800000 */
[----:B------:R-:W-:Y:S01]  /*2070*/  IMAD R25, R25, c[0x0][0x190], RZ ;  /* 0x0000640019197a24 */ /* 0x000fe200078e02ff */
[----:B------:R-:W-:Y:S01]  /*2080*/  SEL R28, R24, R11, !P1 ;  /* 0x0000000b181c7207 */ /* 0x000fe20004800000 */
        /* <DEDUP_REMOVED lines=33> */
[----:B------:R-:W-:Y:S01]  /*22a0*/  SEL R45, R24, R45, !P1 ;  /* 0x0000002d182d7207 */ /* 0x000fe20004800000 */
        /* <DEDUP_REMOVED lines=21> */
[----:B------:R-:W-:Y:S01]  /*2400*/  ISETP.GE.AND P1, PT, R3, RZ, PT ;  /* 0x000000ff0300720c */ /* 0x000fe20003f26270 */
[----:B------:R-:W-:Y:S01]  /*2410*/  IMAD R75, R63, c[0x0][0x190], RZ ;  /* 0x000064003f4b7a24 */ /* 0x000fe200078e02ff */
[----:B------:R-:W-:Y:S01]  /*2420*/  ISETP.NE.AND P0, PT, RZ, c[0x0][0x178], PT ;  /* 0x00005e00ff007a0c */ /* 0x000fe20003f05270 */
[----:B------:R-:W-:Y:S01]  /*2430*/  IMAD R73, R24, c[0x0][0x190], RZ ;  /* 0x0000640018497a24 */ /* 0x000fe200078e02ff */
[----:B------:R-:W-:Y:S01]  /*2440*/  SHF.R.S32.HI R16, RZ, 0x6, R22 ;  /* 0x00000006ff107819 */ /* 0x000fe20000011416 */
[----:B------:R-:W-:Y:S01]  /*2450*/  IMAD R22, R23, c[0x0][0x190], RZ ;  /* 0x0000640017167a24 */ /* 0x000fe200078e02ff */
[----:B------:R-:W-:Y:S01]  /*2460*/  LEA R23, P3, R25, c[0x0][0x168], 0x1 ;  /* 0x00005a0019177a11 */ /* 0x000fe200078608ff */
[----:B------:R-:W-:Y:S01]  /*2470*/  IMAD.SHL.U32 R12, R161, 0x2, RZ ;  /* 0x00000002a10c7824 */ /* 0x000fe200078e00ff */
[----:B------:R-:W-:Y:S01]  /*2480*/  LEA R21, P4, R48, c[0x0][0x168], 0x1 ;  /* 0x00005a0030157a11 */ /* 0x000fe200078808ff */
[----:B------:R-:W-:Y:S01]  /*2490*/  IMAD.MOV.U32 R10, RZ, RZ, c[0x0][0x18c] ;  /* 0x00006300ff0a7624 */ /* 0x000fe200078e00ff */
[----:B------:R-:W-:Y:S01]  /*24a0*/  LEA R17, P2, R22, c[0x0][0x168], 0x1 ;  /* 0x00005a0016117a11 */ /* 0x000fe200078408ff */
[----:B------:R-:W-:Y:S01]  /*24b0*/  CS2R R52, SRZ ;  /* 0x0000000000347805 */ /* 0x000fe2000001ff00 */
[----:B------:R-:W-:Y:S01]  /*24c0*/  LEA R19, P5, R50, c[0x0][0x168], 0x1 ;  /* 0x00005a0032137a11 */ /* 0x000fe200078a08ff */
[----:B------:R-:W-:Y:S01]  /*24d0*/  @!P1 IMAD.MOV R46, RZ, RZ, -R46 ;  /* 0x000000ffff2e9224 */ /* 0x000fe200078e0a2e */
[----:B------:R-:W-:Y:S01]  /*24e0*/  LEA.HI.X.SX32 R15, R22, c[0x0][0x16c], 0x1, P2 ;  /* 0x00005b00160f7a11 */ /* 0x000fe200010f0eff */
[----:B------:R-:W-:Y:S01]  /*24f0*/  CS2R R54, SRZ ;  /* 0x0000000000367805 */ /* 0x000fe2000001ff00 */
[----:B------:R-:W-:Y:S01]  /*2500*/  @!P0 LOP3.LUT R46, RZ, c[0x0][0x178], RZ, 0x33, !PT ;  /* 0x00005e00ff2e8a12 */ /* 0x000fe200078e33ff */
[----:B------:R-:W-:Y:S01]  /*2510*/  CS2R R40, SRZ ;  /* 0x0000000000287805 */ /* 0x000fe2000001ff00 */
[----:B------:R-:W-:Y:S01]  /*2520*/  LEA R26, P6, R28, c[0x0][0x168], 0x1 ;  /* 0x00005a001c1a7a11 */ /* 0x000fe200078c08ff */
[----:B------:R-:W-:Y:S01]  /*2530*/  CS2R R42, SRZ ;  /* 0x00000000002a7805 */ /* 0x000fe2000001ff00 */
[----:B------:R-:W-:Y:S01]  /*2540*/  LEA.HI.X.SX32 R22, R25, c[0x0][0x16c], 0x1, P3 ;  /* 0x00005b0019167a11 */ /* 0x000fe200018f0eff */
[----:B------:R-:W-:Y:S01]  /*2550*/  IMAD R46, R46, c[0x0][0x184], RZ ;  /* 0x000061002e2e7a24 */ /* 0x000fe200078e02ff */
[----:B------:R-:W-:Y:S01]  /*2560*/  LEA R33, P3, R60, c[0x0][0x168], 0x1 ;  /* 0x00005a003c217a11 */ /* 0x000fe200078608ff */
[----:B------:R-:W-:Y:S01]  /*2570*/  IMAD.SHL.U32 R10, R10, 0x40, RZ ;  /* 0x000000400a0a7824 */ /* 0x000fe200078e00ff */
[----:B------:R-:W-:Y:S01]  /*2580*/  LEA.HI.X.SX32 R20, R48, c[0x0][0x16c], 0x1, P4 ;  /* 0x00005b0030147a11 */ /* 0x000fe200020f0eff */
[----:B------:R-:W-:Y:S01]  /*2590*/  IMAD R11, R161, c[0x0][0x18c], RZ ;  /* 0x00006300a10b7a24 */ /* 0x000fe200078e02ff */
[----:B------:R-:W-:Y:S01]  /*25a0*/  LEA R68, P1, R46, c[0x0][0x160], 0x1 ;  /* 0x000058002e447a11 */ /* 0x000fe200078208ff */
[----:B------:R-:W-:Y:S01]  /*25b0*/  IMAD R151, R130, c[0x0][0x188], RZ ;  /* 0x0000620082977a24 */ /* 0x000fe200078e02ff */
[----:B------:R-:W-:Y:S01]  /*25c0*/  LEA.HI.X.SX32 R18, R50, c[0x0][0x16c], 0x1, P5 ;  /* 0x00005b0032127a11 */ /* 0x000fe200028f0eff */
[----:B------:R-:W-:Y:S01]  /*25d0*/  IMAD R150, R131, c[0x0][0x188], RZ ;  /* 0x0000620083967a24 */ /* 0x000fe200078e02ff */
[----:B------:R-:W-:Y:S01]  /*25e0*/  LEA.HI.X.SX32 R69, R46, c[0x0][0x164], 0x1, P1 ;  /* 0x000059002e457a11 */ /* 0x000fe200008f0eff */
[----:B------:R-:W-:Y:S01]  /*25f0*/  IMAD R149, R133, c[0x0][0x188], RZ ;  /* 0x0000620085957a24 */ /* 0x000fe200078e02ff */
[----:B------:R-:W-:Y:S01]  /*2600*/  LEA R29, P1, R30, c[0x0][0x168], 0x1 ;  /* 0x00005a001e1d7a11 */ /* 0x000fe200078208ff */
[----:B------:R-:W-:Y:S01]  /*2610*/  IMAD R147, R135, c[0x0][0x188], RZ ;  /* 0x0000620087937a24 */ /* 0x000fe200078e02ff */
[----:B------:R-:W-:Y:S01]  /*2620*/  LEA R27, P0, R56, c[0x0][0x168], 0x1 ;  /* 0x00005a00381b7a11 */ /* 0x000fe200078008ff */
[----:B------:R-:W-:Y:S01]  /*2630*/  IMAD R146, R136, c[0x0][0x188], RZ ;  /* 0x0000620088927a24 */ /* 0x000fe200078e02ff */
[----:B------:R-:W-:Y:S01]  /*2640*/  LEA R31, P2, R58, c[0x0][0x168], 0x1 ;  /* 0x00005a003a1f7a11 */ /* 0x000fe200078408ff */
[----:B------:R-:W-:Y:S01]  /*2650*/  IMAD R144, R137, c[0x0][0x188], RZ ;  /* 0x0000620089907a24 */ /* 0x000fe200078e02ff */
[----:B------:R-:W-:-:S02]  /*2660*/  LEA R61, P4, R62, c[0x0][0x168], 0x1 ;  /* 0x00005a003e3d7a11 */ /* 0x000fc400078808ff */
[----:B------:R-:W-:Y:S02]  /*2670*/  LEA R103, P5, R102, c[0x0][0x168], 0x1 ;  /* 0x00005a0066677a11 */ /* 0x000fe400078a08ff */
[----:B------:R-:W-:Y:S02]  /*2680*/  LEA.HI.X.SX32 R24, R28, c[0x0][0x16c], 0x1, P6 ;  /* 0x00005b001c187a11 */ /* 0x000fe400030f0eff */
[----:B------:R-:W-:Y:S02]  /*2690*/  LEA.HI.X.SX32 R28, R30, c[0x0][0x16c], 0x1, P1 ;  /* 0x00005b001e1c7a11 */ /* 0x000fe400008f0eff */
[----:B------:R-:W-:Y:S02]  /*26a0*/  LEA.HI.X.SX32 R32, R60, c[0x0][0x16c], 0x1, P3 ;  /* 0x00005b003c207a11 */ /* 0x000fe400018f0eff */
[----:B------:R-:W-:Y:S02]  /*26b0*/  LEA.HI.X.SX32 R25, R56, c[0x0][0x16c], 0x1, P0 ;  /* 0x00005b0038197a11 */ /* 0x000fe400000f0eff */
[----:B------:R-:W-:-:S02]  /*26c0*/  LEA.HI.X.SX32 R30, R58, c[0x0][0x16c], 0x1, P2 ;  /* 0x00005b003a1e7a11 */ /* 0x000fc400010f0eff */
[----:B------:R-:W-:Y:S02]  /*26d0*/  LEA.HI.X.SX32 R60, R62, c[0x0][0x16c], 0x1, P4 ;  /* 0x00005b003e3c7a11 */ /* 0x000fe400020f0eff */
[----:B------:R-:W-:Y:S02]  /*26e0*/  LEA.HI.X.SX32 R102, R102, c[0x0][0x16c], 0x1, P5 ;  /* 0x00005b0066667a11 */ /* 0x000fe400028f0eff */
[----:B------:R-:W-:Y:S02]  /*26f0*/  LEA R107, P6, R106, c[0x0][0x168], 0x1 ;  /* 0x00005a006a6b7a11 */ /* 0x000fe400078c08ff */
[----:B------:R-:W-:Y:S02]  /*2700*/  LEA R105, P0, R104, c[0x0][0x168], 0x1 ;  /* 0x00005a0068697a11 */ /* 0x000fe400078008ff */
[----:B------:R-:W-:Y:S02]  /*2710*/  LEA R101, P1, R100, c[0x0][0x168], 0x1 ;  /* 0x00005a0064657a11 */ /* 0x000fe400078208ff */
[----:B------:R-:W-:-:S02]  /*2720*/  LEA R99, P2, R98, c[0x0][0x168], 0x1 ;  /* 0x00005a0062637a11 */ /* 0x000fc400078408ff */
[----:B------:R-:W-:Y:S02]  /*2730*/  LEA R97, P3, R96, c[0x0][0x168], 0x1 ;  /* 0x00005a0060617a11 */ /* 0x000fe400078608ff */
[----:B------:R-:W-:Y:S02]  /*2740*/  LEA R95, P4, R35, c[0x0][0x168], 0x1 ;  /* 0x00005a00235f7a11 */ /* 0x000fe400078808ff */
[----:B------:R-:W-:Y:S02]  /*2750*/  LEA R90, P5, R37, c[0x0][0x168], 0x1 ;  /* 0x00005a00255a7a11 */ /* 0x000fe400078a08ff */
[----:B------:R-:W-:Y:S02]  /*2760*/  LEA.HI.X.SX32 R106, R106, c[0x0][0x16c], 0x1, P6 ;  /* 0x00005b006a6a7a11 */ /* 0x000fe400030f0eff */
[----:B------:R-:W-:Y:S02]  /*2770*/  LEA.HI.X.SX32 R104, R104, c[0x0][0x16c], 0x1, P0 ;  /* 0x00005b0068687a11 */ /* 0x000fe400000f0eff */
[----:B------:R-:W-:-:S02]  /*2780*/  LEA.HI.X.SX32 R100, R100, c[0x0][0x16c], 0x1, P1 ;  /* 0x00005b0064647a11 */ /* 0x000fc400008f0eff */
[----:B------:R-:W-:Y:S02]  /*2790*/  LEA.HI.X.SX32 R98, R98, c[0x0][0x16c], 0x1, P2 ;  /* 0x00005b0062627a11 */ /* 0x000fe400010f0eff */
[----:B------:R-:W-:Y:S02]  /*27a0*/  LEA.HI.X.SX32 R96, R96, c[0x0][0x16c], 0x1, P3 ;  /* 0x00005b0060607a11 */ /* 0x000fe400018f0eff */
[----:B------:R-:W-:Y:S02]  /*27b0*/  LEA.HI.X.SX32 R94, R35, c[0x0][0x16c], 0x1, P4 ;  /* 0x00005b00235e7a11 */ /* 0x000fe400020f0eff */
[----:B------:R-:W-:Y:S02]  /*27c0*/  LEA.HI.X.SX32 R91, R37, c[0x0][0x16c], 0x1, P5 ;  /* 0x00005b00255b7a11 */ /* 0x000fe400028f0eff */
[----:B------:R-:W-:Y:S02]  /*27d0*/  LEA R92, P6, R39, c[0x0][0x168], 0x1 ;  /* 0x00005a00275c7a11 */ /* 0x000fe400078c08ff */
[----:B------:R-:W-:-:S02]  /*27e0*/  LEA R88, P0, R34, c[0x0][0x168], 0x1 ;  /* 0x00005a0022587a11 */ /* 0x000fc400078008ff */
[----:B------:R-:W-:Y:S02]  /*27f0*/  LEA R86, P1, R36, c[0x0][0x168], 0x1 ;  /* 0x00005a0024567a11 */ /* 0x000fe400078208ff */
[----:B------:R-:W-:Y:S02]  /*2800*/  LEA R64, P2, R45, c[0x0][0x168], 0x1 ;  /* 0x00005a002d407a11 */ /* 0x000fe400078408ff */
[----:B------:R-:W-:Y:S02]  /*2810*/  LEA R82, P3, R47, c[0x0][0x168], 0x1 ;  /* 0x00005a002f527a11 */ /* 0x000fe400078608ff */
[----:B------:R-:W-:Y:S02]  /*2820*/  LEA R80, P4, R49, c[0x0][0x168], 0x1 ;  /* 0x00005a0031507a11 */ /* 0x000fe400078808ff */
[----:B------:R-:W-:Y:S02]  /*2830*/  LEA R70, P5, R51, c[0x0][0x168], 0x1 ;  /* 0x00005a0033467a11 */ /* 0x000fe400078a08ff */
[----:B------:R-:W-:-:S02]  /*2840*/  LOP3.LUT R7, R0, 0x30, RZ, 0xfc, !PT ;  /* 0x0000003000077812 */ /* 0x000fc400078efcff */
[C---:B------:R-:W-:Y:S02]  /*2850*/  LOP3.LUT R8, R0.reuse, 0x34, RZ, 0xfc, !PT ;  /* 0x0000003400087812 */ /* 0x040fe400078efcff */
[----:B------:R-:W-:Y:S01]  /*2860*/  LOP3.LUT R9, R0, 0x38, RZ, 0xfc, !PT ;  /* 0x0000003800097812 */ /* 0x000fe200078efcff */
[----:B------:R-:W-:Y:S01]  /*2870*/  IMAD R156, R7, c[0x0][0x188], RZ ;  /* 0x00006200079c7a24 */ /* 0x000fe200078e02ff */
[----:B------:R-:W-:Y:S01]  /*2880*/  LEA.HI.X.SX32 R93, R39, c[0x0][0x16c], 0x1, P6 ;  /* 0x00005b00275d7a11 */ /* 0x000fe200030f0eff */
[----:B------:R-:W-:Y:S01]  /*2890*/  IMAD R157, R8, c[0x0][0x188], RZ ;  /* 0x00006200089d7a24 */ /* 0x000fe200078e02ff */
[----:B------:R-:W-:Y:S01]  /*28a0*/  LEA.HI.X.SX32 R89, R34, c[0x0][0x16c], 0x1, P0 ;  /* 0x00005b0022597a11 */ /* 0x000fe200000f0eff */
[----:B------:R-:W-:Y:S01]  /*28b0*/  IMAD R158, R9, c[0x0][0x188], RZ ;  /* 0x00006200099e7a24 */ /* 0x000fe200078e02ff */
[----:B------:R-:W-:Y:S02]  /*28c0*/  LEA.HI.X.SX32 R87, R36, c[0x0][0x16c], 0x1, P1 ;  /* 0x00005b0024577a11 */ /* 0x000fe400008f0eff */
[----:B------:R-:W-:-:S02]  /*28d0*/  LEA.HI.X.SX32 R65, R45, c[0x0][0x16c], 0x1, P2 ;  /* 0x00005b002d417a11 */ /* 0x000fc400010f0eff */
[----:B------:R-:W-:Y:S02]  /*28e0*/  LEA.HI.X.SX32 R83, R47, c[0x0][0x16c], 0x1, P3 ;  /* 0x00005b002f537a11 */ /* 0x000fe400018f0eff */
[----:B------:R-:W-:Y:S02]  /*28f0*/  LEA.HI.X.SX32 R81, R49, c[0x0][0x16c], 0x1, P4 ;  /* 0x00005b0031517a11 */ /* 0x000fe400020f0eff */
[----:B------:R-:W-:Y:S02]  /*2900*/  LEA.HI.X.SX32 R71, R51, c[0x0][0x16c], 0x1, P5 ;  /* 0x00005b0033477a11 */ /* 0x000fe400028f0eff */
[----:B------:R-:W-:Y:S02]  /*2910*/  LEA R84, P6, R38, c[0x0][0x168], 0x1 ;  /* 0x00005a0026547a11 */ /* 0x000fe400078c08ff */
[----:B------:R-:W-:Y:S02]  /*2920*/  LEA R62, P0, R44, c[0x0][0x168], 0x1 ;  /* 0x00005a002c3e7a11 */ /* 0x000fe400078008ff */
[----:B------:R-:W-:-:S02]  /*2930*/  LEA R78, P1, R57, c[0x0][0x168], 0x1 ;  /* 0x00005a00394e7a11 */ /* 0x000fc400078208ff */
[----:B------:R-:W-:Y:S02]  /*2940*/  LEA R76, P2, R59, c[0x0][0x168], 0x1 ;  /* 0x00005a003b4c7a11 */ /* 0x000fe400078408ff */
[----:B------:R-:W-:Y:S02]  /*2950*/  LEA R66, P3, R67, c[0x0][0x168], 0x1 ;  /* 0x00005a0043427a11 */ /* 0x000fe400078608ff */
[----:B------:R-:W-:Y:S02]  /*2960*/  LEA R74, P4, R75, c[0x0][0x168], 0x1 ;  /* 0x00005a004b4a7a11 */ /* 0x000fe400078808ff */
[----:B------:R-:W-:Y:S02]  /*2970*/  LEA R72, P5, R73, c[0x0][0x168], 0x1 ;  /* 0x00005a0049487a11 */ /* 0x000fe400078a08ff */
[C---:B------:R-:W-:Y:S02]  /*2980*/  LOP3.LUT R13, R12.reuse, 0x10, RZ, 0x3c, !PT ;  /* 0x000000100c0d7812 */ /* 0x040fe400078e3cff */
[----:B------:R-:W-:-:S02]  /*2990*/  LOP3.LUT R143, R12, 0x20, RZ, 0x3c, !PT ;  /* 0x000000200c8f7812 */ /* 0x000fc400078e3cff */
[C---:B------:R-:W-:Y:S02]  /*29a0*/  LOP3.LUT R142, R12.reuse, 0x30, RZ, 0x3c, !PT ;  /* 0x000000300c8e7812 */ /* 0x040fe400078e3cff */
[C---:B------:R-:W-:Y:S02]  /*29b0*/  LOP3.LUT R141, R12.reuse, 0x40, RZ, 0x3c, !PT ;  /* 0x000000400c8d7812 */ /* 0x040fe400078e3cff */
[C---:B------:R-:W-:Y:S02]  /*29c0*/  LOP3.LUT R140, R12.reuse, 0x50, RZ, 0x3c, !PT ;  /* 0x000000500c8c7812 */ /* 0x040fe400078e3cff */
[C---:B------:R-:W-:Y:S02]  /*29d0*/  LOP3.LUT R139, R12.reuse, 0x60, RZ, 0x3c, !PT ;  /* 0x000000600c8b7812 */ /* 0x040fe400078e3cff */
[----:B------:R-:W-:Y:S02]  /*29e0*/  LOP3.LUT R138, R12, 0x70, RZ, 0x3c, !PT ;  /* 0x000000700c8a7812 */ /* 0x000fe400078e3cff */
[----:B------:R-:W-:-:S02]  /*29f0*/  LOP3.LUT R14, R5, 0x40, RZ, 0x3c, !PT ;  /* 0x00000040050e7812 */ /* 0x000fc400078e3cff */
[----:B------:R-:W-:Y:S02]  /*2a00*/  LEA.HI.X.SX32 R85, R38, c[0x0][0x16c], 0x1, P6 ;  /* 0x00005b0026557a11 */ /* 0x000fe400030f0eff */
[----:B------:R-:W-:Y:S02]  /*2a10*/  LEA.HI.X.SX32 R63, R44, c[0x0][0x16c], 0x1, P0 ;  /* 0x00005b002c3f7a11 */ /* 0x000fe400000f0eff */
[----:B------:R-:W-:Y:S02]  /*2a20*/  LEA.HI.X.SX32 R79, R57, c[0x0][0x16c], 0x1, P1 ;  /* 0x00005b00394f7a11 */ /* 0x000fe400008f0eff */
[----:B------:R-:W-:Y:S02]  /*2a30*/  LEA.HI.X.SX32 R77, R59, c[0x0][0x16c], 0x1, P2 ;  /* 0x00005b003b4d7a11 */ /* 0x000fe400010f0eff */
[----:B------:R-:W-:Y:S02]  /*2a40*/  LEA.HI.X.SX32 R67, R67, c[0x0][0x16c], 0x1, P3 ;  /* 0x00005b0043437a11 */ /* 0x000fe400018f0eff */
[----:B------:R-:W-:-:S02]  /*2a50*/  LEA.HI.X.SX32 R75, R75, c[0x0][0x16c], 0x1, P4 ;  /* 0x00005b004b4b7a11 */ /* 0x000fc400020f0eff */
[----:B------:R-:W-:Y:S02]  /*2a60*/  LEA.HI.X.SX32 R73, R73, c[0x0][0x16c], 0x1, P5 ;  /* 0x00005b0049497a11 */ /* 0x000fe400028f0eff */
.L_x_2:
[----:B------:R-:W-:Y:S01]  /*2a70*/  ISETP.GE.AND P0, PT, R0, UR4, PT ;  /* 0x0000000400007c0c */ /* 0x000fe2000bf06270 */
[----:B------:R-:W-:Y:S01]  /*2a80*/  IMAD.WIDE R34, R159, 0x2, R68 ;  /* 0x000000029f227825 */ /* 0x000fe200078e0244 */
[----:B------:R-:W-:Y:S02]  /*2a90*/  ISETP.GE.AND P1, PT, R136, UR4, PT ;  /* 0x0000000488007c0c */ /* 0x000fe4000bf26270 */
[----:B------:R-:W-:Y:S02]  /*2aa0*/  PRMT R123, RZ, 0x7610, R123 ;  /* 0x00007610ff7b7816 */ /* 0x000fe4000000007b */
[----:B------:R-:W-:-:S07]  /*2ab0*/  PRMT R122, RZ, 0x7610, R122 ;  /* 0x00007610ff7a7816 */ /* 0x000fce000000007a */
[----:B------:R0:W2:Y:S01]  /*2ac0*/  @!P0 LDG.E.U16 R123, [R34.64] ;  /* 0x00000006227b8981 */ /* 0x0000a2000c1e1500 */
[----:B------:R-:W-:Y:S02]  /*2ad0*/  ISETP.GE.AND P0, PT, R134, UR4, PT ;  /* 0x0000000486007c0c */ /* 0x000fe4000bf06270 */
[----:B------:R-:W-:Y:S01]  /*2ae0*/  PRMT R120, RZ, 0x7610, R120 ;  /* 0x00007610ff787816 */ /* 0x000fe20000000078 */
[----:B0-----:R-:W-:-:S05]  /*2af0*/  IMAD.WIDE R34, R146, 0x2, R68 ;  /* 0x0000000292227825 */ /* 0x001fca00078e0244 */
[----:B------:R0:W3:Y:S01]  /*2b00*/  @!P1 LDG.E.U16 R122, [R34.64] ;  /* 0x00000006227a9981 */ /* 0x0000e2000c1e1500 */
[----:B------:R-:W-:Y:S02]  /*2b10*/  ISETP.GE.AND P1, PT, R131, UR4, PT ;  /* 0x0000000483007c0c */ /* 0x000fe4000bf26270 */
[----:B------:R-:W-:Y:S01]  /*2b20*/  PRMT R119, RZ, 0x7610, R119 ;  /* 0x00007610ff777816 */ /* 0x000fe20000000077 */
[----:B0-----:R-:W-:-:S05]  /*2b30*/  IMAD.WIDE R34, R148, 0x2, R68 ;  /* 0x0000000294227825 */ /* 0x001fca00078e0244 */
[----:B------:R0:W4:Y:S01]  /*2b40*/  @!P0 LDG.E.U16 R120, [R34.64] ;  /* 0x0000000622788981 */ /* 0x000122000c1e1500 */
[----:B------:R-:W-:Y:S02]  /*2b50*/  ISETP.GE.AND P0, PT, R129, UR4, PT ;  /* 0x0000000481007c0c */ /* 0x000fe4000bf06270 */
[----:B------:R-:W-:Y:S01]  /*2b60*/  PRMT R118, RZ, 0x7610, R118 ;  /* 0x00007610ff767816 */ /* 0x000fe20000000076 */
[----:B0-----:R-:W-:-:S05]  /*2b70*/  IMAD.WIDE R34, R150, 0x2, R68 ;  /* 0x0000000296227825 */ /* 0x001fca00078e0244 */
[----:B------:R0:W5:Y:S01]  /*2b80*/  @!P1 LDG.E.U16 R119, [R34.64] ;  /* 0x0000000622779981 */ /* 0x000162000c1e1500 */
[----:B------:R-:W-:Y:S02]  /*2b90*/  ISETP.GE.AND P1, PT, R125, UR4, PT ;  /* 0x000000047d007c0c */ /* 0x000fe4000bf26270 */
[----:B------:R-:W-:Y:S01]  /*2ba0*/  PRMT R117, RZ, 0x7610, R117 ;  /* 0x00007610ff757816 */ /* 0x000fe20000000075 */
[----:B0-----:R-:W-:-:S05]  /*2bb0*/  IMAD.WIDE R34, R152, 0x2, R68 ;  /* 0x0000000298227825 */ /* 0x001fca00078e0244 */
[----:B------:R0:W2:Y:S01]  /*2bc0*/  @!P0 LDG.E.U16 R118, [R34.64] ;  /* 0x0000000622768981 */ /* 0x0000a2000c1e1500 */
        /* <DEDUP_REMOVED lines=24> */
[----:B------:R-:W-:Y:S01]  /*2d50*/  ISETP.GE.AND P0, PT, R128, UR4, PT ;  /* 0x0000000480007c0c */ /* 0x000fe2000bf06270 */
[----:B0-----:R-:W-:-:S05]  /*2d60*/  IMAD.WIDE R34, R151, 0x2, R68 ;  /* 0x0000000297227825 */ /* 0x001fca00078e0244 */
[----:B------:R0:W5:Y:S01]  /*2d70*/  @!P1 LDG.E.U16 R112, [R34.64] ;  /* 0x0000000622709981 */ /* 0x000162000c1e1500 */
[----:B------:R-:W-:Y:S02]  /*2d80*/  PRMT R58, RZ, 0x7610, R58 ;  /* 0x00007610ff3a7816 */ /* 0x000fe4000000003a */
[----:B------:R-:W-:Y:S01]  /*2d90*/  ISETP.GE.AND P1, PT, R124, UR4, PT ;  /* 0x000000047c007c0c */ /* 0x000fe2000bf26270 */
[----:B0-----:R-:W-:-:S05]  /*2da0*/  IMAD.WIDE R34, R153, 0x2, R68 ;  /* 0x0000000299227825 */ /* 0x001fca00078e0244 */
[----:B------:R0:W5:Y:S01]  /*2db0*/  @!P0 LDG.E.U16 R58, [R34.64] ;  /* 0x00000006223a8981 */ /* 0x000162000c1e1500 */
[----:B------:R-:W-:Y:S01]  /*2dc0*/  ISETP.GE.AND P0, PT, R8, UR4, PT ;  /* 0x0000000408007c0c */ /* 0x000fe2000bf06270 */
[----:B------:R-:W-:Y:S01]  /*2dd0*/  IMAD.WIDE R36, R155, 0x2, R68 ;  /* 0x000000029b247825 */ /* 0x000fe200078e0244 */
[----:B0-----:R-:W-:Y:S02]  /*2de0*/  PRMT R34, RZ, 0x7610, R34 ;  /* 0x00007610ff227816 */ /* 0x001fe40000000022 */
[----:B------:R-:W-:-:S04]  /*2df0*/  PRMT R35, RZ, 0x7610, R35 ;  /* 0x00007610ff237816 */ /* 0x000fc80000000023 */
[----:B------:R0:W5:Y:S01]  /*2e00*/  @!P1 LDG.E.U16 R34, [R36.64] ;  /* 0x0000000624229981 */ /* 0x000162000c1e1500 */
[----:B------:R-:W-:Y:S01]  /*2e10*/  ISETP.GE.AND P1, PT, R162, UR4, PT ;  /* 0x00000004a2007c0c */ /* 0x000fe2000bf26270 */
[----:B------:R-:W-:-:S04]  /*2e20*/  IMAD.WIDE R38, R160, 0x2, R68 ;  /* 0x00000002a0267825 */ /* 0x000fc800078e0244 */
[----:B0-----:R-:W-:-:S05]  /*2e30*/  IMAD.WIDE R36, R157, 0x2, R68 ;  /* 0x000000029d247825 */ /* 0x001fca00078e0244 */
[----:B------:R0:W5:Y:S02]  /*2e40*/  @!P0 LDG.E.U16 R35, [R36.64] ;  /* 0x0000000624238981 */ /* 0x000164000c1e1500 */
[----:B0-----:R-:W-:-:S06]  /*2e50*/  PRMT R36, RZ, 0x7610, R36 ;  /* 0x00007610ff247816 */ /* 0x001fcc0000000024 */
[----:B------:R0:W5:Y:S01]  /*2e60*/  @!P1 LDG.E.U16 R36, [R38.64] ;  /* 0x0000000626249981 */ /* 0x000162000c1e1500 */
[----:B------:R-:W-:Y:S01]  /*2e70*/  ISETP.GE.AND P0, PT, R161, UR4, PT ;  /* 0x00000004a1007c0c */ /* 0x000fe2000bf06270 */
[C---:B------:R-:W-:Y:S01]  /*2e80*/  IMAD.WIDE R44, R11.reuse, 0x2, R72 ;  /* 0x000000020b2c7825 */ /* 0x040fe200078e0248 */
[----:B------:R-:W-:Y:S01]  /*2e90*/  PRMT R37, RZ, 0x7610, R37 ;  /* 0x00007610ff257816 */ /* 0x000fe20000000025 */
[----:B------:R-:W-:Y:S02]  /*2ea0*/  BAR.SYNC.DEFER_BLOCKING 0x0 ;  /* 0x0000000000007b1d */ /* 0x000fe40000010000 */
[----:B------:R-:W-:Y:S01]  /*2eb0*/  IMAD.WIDE R46, R11, 0x2, R74 ;  /* 0x000000020b2e7825 */ /* 0x000fe200078e024a */
[----:B0-----:R-:W-:-:S03]  /*2ec0*/  PRMT R38, RZ, 0x7610, R38 ;  /* 0x00007610ff267816 */ /* 0x001fc60000000026 */
[----:B------:R-:W-:Y:S01]  /*2ed0*/  IMAD.WIDE R48, R11, 0x2, R66 ;  /* 0x000000020b307825 */ /* 0x000fe200078e0242 */
[----:B------:R-:W-:-:S03]  /*2ee0*/  PRMT R39, RZ, 0x7610, R39 ;  /* 0x00007610ff277816 */ /* 0x000fc60000000027 */
[----:B------:R0:W5:Y:S04]  /*2ef0*/  @!P0 LDG.E.U16 R37, [R44.64] ;  /* 0x000000062c258981 */ /* 0x000168000c1e1500 */
[----:B------:R1:W5:Y:S04]  /*2f00*/  @!P0 LDG.E.U16 R38, [R46.64] ;  /* 0x000000062e268981 */ /* 0x000368000c1e1500 */
[----:B------:R1:W5:Y:S01]  /*2f10*/  @!P0 LDG.E.U16 R39, [R48.64] ;  /* 0x0000000630278981 */ /* 0x000362000c1e1500 */
[----:B0-----:R-:W-:Y:S02]  /*2f20*/  PRMT R44, RZ, 0x7610, R44 ;  /* 0x00007610ff2c7816 */ /* 0x001fe4000000002c */
[----:B------:R-:W-:Y:S01]  /*2f30*/  PRMT R45, RZ, 0x7610, R45 ;  /* 0x00007610ff2d7816 */ /* 0x000fe2000000002d */
[----:B-1----:R-:W-:-:S04]  /*2f40*/  IMAD.WIDE R46, R11, 0x2, R76 ;  /* 0x000000020b2e7825 */ /* 0x002fc800078e024c */
[C---:B------:R-:W-:Y:S01]  /*2f50*/  IMAD.WIDE R48, R11.reuse, 0x2, R78 ;  /* 0x000000020b307825 */ /* 0x040fe200078e024e */
[----:B------:R0:W5:Y:S04]  /*2f60*/  @!P0 LDG.E.U16 R44, [R46.64] ;  /* 0x000000062e2c8981 */ /* 0x000168000c1e1500 */
[----:B------:R1:W5:Y:S01]  /*2f70*/  @!P0 LDG.E.U16 R45, [R48.64] ;  /* 0x00000006302d8981 */ /* 0x000362000c1e1500 */
[----:B0-----:R-:W-:Y:S01]  /*2f80*/  PRMT R46, RZ, 0x7610, R46 ;  /* 0x00007610ff2e7816 */ /* 0x001fe2000000002e */
[----:B-1----:R-:W-:Y:S01]  /*2f90*/  IMAD.WIDE R48, R11, 0x2, R62 ;  /* 0x000000020b307825 */ /* 0x002fe200078e023e */
[----:B------:R-:W-:-:S04]  /*2fa0*/  PRMT R47, RZ, 0x7610, R47 ;  /* 0x00007610ff2f7816 */ /* 0x000fc8000000002f */
[----:B------:R0:W5:Y:S01]  /*2fb0*/  @!P0 LDG.E.U16 R46, [R48.64] ;  /* 0x00000006302e8981 */ /* 0x000162000c1e1500 */
[----:B------:R-:W-:-:S04]  /*2fc0*/  IMAD.WIDE R50, R11, 0x2, R70 ;  /* 0x000000020b327825 */ /* 0x000fc800078e0246 */
[----:B0-----:R-:W-:-:S05]  /*2fd0*/  IMAD.WIDE R48, R11, 0x2, R84 ;  /* 0x000000020b307825 */ /* 0x001fca00078e0254 */
[----:B------:R0:W5:Y:S02]  /*2fe0*/  @!P0 LDG.E.U16 R47, [R48.64] ;  /* 0x00000006302f8981 */ /* 0x000164000c1e1500 */
[----:B0-----:R-:W-:Y:S02]  /*2ff0*/  PRMT R48, RZ, 0x7610, R48 ;  /* 0x00007610ff307816 */ /* 0x001fe40000000030 */
        /* <DEDUP_REMOVED lines=8> */
[----:B------:R-:W-:Y:S01]  /*3080*/  PRMT R59, RZ, 0x7610, R59 ;  /* 0x00007610ff3b7816 */ /* 0x000fe2000000003b */
[----:B0-----:R-:W-:-:S05]  /*3090*/  IMAD.WIDE R56, R11, 0x2, R64 ;  /* 0x000000020b387825 */ /* 0x001fca00078e0240 */
[----:B------:R0:W5:Y:S01]  /*30a0*/  @!P0 LDG.E.U16 R51, [R56.64] ;  /* 0x0000000638338981 */ /* 0x000162000c1e1500 */
[----:B------:R-:W-:Y:S01]  /*30b0*/  PRMT R114, RZ, 0x7610, R114 ;  /* 0x00007610ff727816 */ /* 0x000fe20000000072 */
[----:B0-----:R-:W-:-:S05]  /*30c0*/  IMAD.WIDE R56, R11, 0x2, R86 ;  /* 0x000000020b387825 */ /* 0x001fca00078e0256 */
[----:B------:R0:W5:Y:S01]  /*30d0*/  @!P0 LDG.E.U16 R59, [R56.64] ;  /* 0x00000006383b8981 */ /* 0x000162000c1e1500 */
[----:B------:R-:W-:Y:S02]  /*30e0*/  PRMT R115, RZ, 0x7610, R115 ;  /* 0x00007610ff737816 */ /* 0x000fe40000000073 */
[----:B------:R-:W-:Y:S01]  /*30f0*/  LOP3.LUT R95, R95, R94, RZ, 0x3c, !PT ;  /* 0x0000005e5f5f7212 */ /* 0x000fe200078e3cff */
[----:B0-----:R-:W-:-:S03]  /*3100*/  IMAD.WIDE R56, R11, 0x2, R88 ;  /* 0x000000020b387825 */ /* 0x001fc600078e0258 */
[----:B------:R-:W-:Y:S02]  /*3110*/  LOP3.LUT R94, R95, R94, RZ, 0x3c, !PT ;  /* 0x0000005e5f5e7212 */ /* 0x000fe400078e3cff */
[----:B------:R0:W5:Y:S01]  /*3120*/  @!P0 LDG.E.U16 R114, [R56.64] ;  /* 0x0000000638728981 */ /* 0x000162000c1e1500 */
[----:B------:R-:W-:Y:S02]  /*3130*/  PRMT R116, RZ, 0x7610, R116 ;  /* 0x00007610ff747816 */ /* 0x000fe40000000074 */
[----:B------:R-:W-:Y:S01]  /*3140*/  LOP3.LUT R97, R97, R96, RZ, 0x3c, !PT ;  /* 0x0000006061617212 */ /* 0x000fe200078e3cff */
[----:B0-----:R-:W-:Y:S01]  /*3150*/  IMAD.WIDE R56, R11, 0x2, R92 ;  /* 0x000000020b387825 */ /* 0x001fe200078e025c */
[----:B------:R-:W-:-:S04]  /*3160*/  LOP3.LUT R95, R95, R94, RZ, 0x3c, !PT ;  /* 0x0000005e5f5f7212 */ /* 0x000fc800078e3cff */
[----:B------:R0:W5:Y:S01]  /*3170*/  @!P0 LDG.E.U16 R115, [R56.64] ;  /* 0x0000000638738981 */ /* 0x000162000c1e1500 */
[----:B------:R-:W-:Y:S02]  /*3180*/  LOP3.LUT R96, R97, R96, RZ, 0x3c, !PT ;  /* 0x0000006061607212 */ /* 0x000fe400078e3cff */
[----:B------:R-:W-:Y:S02]  /*3190*/  PRMT R121, RZ, 0x7610, R121 ;  /* 0x00007610ff797816 */ /* 0x000fe40000000079 */
[----:B------:R-:W-:Y:S01]  /*31a0*/  LOP3.LUT R99, R99, R98, RZ, 0x3c, !PT ;  /* 0x0000006263637212 */ /* 0x000fe200078e3cff */
[----:B0-----:R-:W-:Y:S01]  /*31b0*/  IMAD.WIDE R56, R11, 0x2, R90 ;  /* 0x000000020b387825 */ /* 0x001fe200078e025a */
[----:B------:R-:W-:-:S04]  /*31c0*/  LOP3.LUT R97, R97, R96, RZ, 0x3c, !PT ;  /* 0x0000006061617212 */ /* 0x000fc800078e3cff */
[----:B------:R0:W5:Y:S01]  /*31d0*/  @!P0 LDG.E.U16 R116, [R56.64] ;  /* 0x0000000638748981 */ /* 0x000162000c1e1500 */
[----:B------:R-:W-:Y:S02]  /*31e0*/  LOP3.LUT R98, R99, R98, RZ, 0x3c, !PT ;  /* 0x0000006263627212 */ /* 0x000fe400078e3cff */
[----:B------:R-:W-:Y:S01]  /*31f0*/  LOP3.LUT R101, R101, R100, RZ, 0x3c, !PT ;  /* 0x0000006465657212 */ /* 0x000fe200078e3cff */
[----:B--2---:R1:W-:Y:S01]  /*3200*/  STS.U16 [R12+0x1000], R123 ;  /* 0x0010007b0c007388 */ /* 0x0043e20000000400 */
[----:B0-----:R-:W-:Y:S01]  /*3210*/  IMAD.WIDE R56, R11, 0x2, R94 ;  /* 0x000000020b387825 */ /* 0x001fe200078e025e */
[----:B------:R-:W-:Y:S02]  /*3220*/  LOP3.LUT R99, R99, R98, RZ, 0x3c, !PT ;  /* 0x0000006263637212 */ /* 0x000fe400078e3cff */
[----:B-1----:R-:W-:Y:S02]  /*3230*/  PRMT R123, RZ, 0x7610, R123 ;  /* 0x00007610ff7b7816 */ /* 0x002fe4000000007b */
[----:B------:R0:W2:Y:S01]  /*3240*/  @!P0 LDG.E.U16 R121, [R56.64] ;  /* 0x0000000638798981 */ /* 0x0000a2000c1e1500 */
[----:B------:R-:W-:-:S02]  /*3250*/  LOP3.LUT R100, R101, R100, RZ, 0x3c, !PT ;  /* 0x0000006465647212 */ /* 0x000fc400078e3cff */
[----:B------:R-:W-:Y:S01]  /*3260*/  LOP3.LUT R105, R105, R104, RZ, 0x3c, !PT ;  /* 0x0000006869697212 */ /* 0x000fe200078e3cff */
[----:B---3--:R1:W-:Y:S01]  /*3270*/  STS.U16 [R12+0x1100], R122 ;  /* 0x0011007a0c007388 */ /* 0x0083e20000000400 */
[----:B0-----:R-:W-:Y:S01]  /*3280*/  IMAD.WIDE R56, R11, 0x2, R96 ;  /* 0x000000020b387825 */ /* 0x001fe200078e0260 */
[----:B------:R-:W-:Y:S02]  /*3290*/  LOP3.LUT R101, R101, R100, RZ, 0x3c, !PT ;  /* 0x0000006465657212 */ /* 0x000fe400078e3cff */
[----:B-1----:R-:W-:Y:S02]  /*32a0*/  PRMT R122, RZ, 0x7610, R122 ;  /* 0x00007610ff7a7816 */ /* 0x002fe4000000007a */
[----:B------:R0:W3:Y:S01]  /*32b0*/  @!P0 LDG.E.U16 R123, [R56.64] ;  /* 0x00000006387b8981 */ /* 0x0000e2000c1e1500 */
[----:B------:R-:W-:Y:S02]  /*32c0*/  LOP3.LUT R104, R105, R104, RZ, 0x3c, !PT ;  /* 0x0000006869687212 */ /* 0x000fe400078e3cff */
[----:B------:R-:W-:Y:S01]  /*32d0*/  LOP3.LUT R107, R107, R106, RZ, 0x3c, !PT ;  /* 0x0000006a6b6b7212 */ /* 0x000fe200078e3cff */
[----:B----4-:R1:W-:Y:S01]  /*32e0*/  STS.U16 [R12+0x1200], R120 ;  /* 0x001200780c007388 */ /* 0x0103e20000000400 */
[----:B0-----:R-:W-:Y:S01]  /*32f0*/  IMAD.WIDE R56, R11, 0x2, R98 ;  /* 0x000000020b387825 */ /* 0x001fe200078e0262 */
[----:B------:R-:W-:-:S02]  /*3300*/  LOP3.LUT R105, R105, R104, RZ, 0x3c, !PT ;  /* 0x0000006869697212 */ /* 0x000fc400078e3cff */
[----:B-1----:R-:W-:Y:S02]  /*3310*/  PRMT R120, RZ, 0x7610, R120 ;  /* 0x00007610ff787816 */ /* 0x002fe40000000078 */
[----:B------:R0:W4:Y:S01]  /*3320*/  @!P0 LDG.E.U16 R122, [R56.64] ;  /* 0x00000006387a8981 */ /* 0x000122000c1e1500 */
[----:B------:R-:W-:Y:S02]  /*3330*/  LOP3.LUT R106, R107, R106, RZ, 0x3c, !PT ;  /* 0x0000006a6b6a7212 */ /* 0x000fe400078e3cff */
[----:B------:R-:W-:Y:S01]  /*3340*/  LOP3.LUT R103, R103, R102, RZ, 0x3c, !PT ;  /* 0x0000006667677212 */ /* 0x000fe200078e3cff */
[----:B-----5:R1:W-:Y:S01]  /*3350*/  STS.U16 [R12+0x1300], R119 ;  /* 0x001300770c007388 */ /* 0x0203e20000000400 */
[----:B0-----:R-:W-:Y:S01]  /*3360*/  IMAD.WIDE R56, R11, 0x2, R100 ;  /* 0x000000020b387825 */ /* 0x001fe200078e0264 */
[----:B------:R-:W-:Y:S02]  /*3370*/  LOP3.LUT R107, R107, R106, RZ, 0x3c, !PT ;  /* 0x0000006a6b6b7212 */ /* 0x000fe400078e3cff */
[----:B-1----:R-:W-:-:S02]  /*3380*/  PRMT R119, RZ, 0x7610, R119 ;  /* 0x00007610ff777816 */ /* 0x002fc40000000077 */
[----:B------:R0:W5:Y:S01]  /*3390*/  @!P0 LDG.E.U16 R120, [R56.64] ;  /* 0x0000000638788981 */ /* 0x000162000c1e1500 */
[----:B------:R-:W-:Y:S02]  /*33a0*/  LOP3.LUT R102, R103, R102, RZ, 0x3c, !PT ;  /* 0x0000006667667212 */ /* 0x000fe400078e3cff */
[----:B------:R-:W-:Y:S01]  /*33b0*/  LOP3.LUT R61, R61, R60, RZ, 0x3c, !PT ;  /* 0x0000003c3d3d7212 */ /* 0x000fe200078e3cff */
[----:B------:R1:W-:Y:S01]  /*33c0*/  STS.U16 [R12+0x1400], R118 ;  /* 0x001400760c007388 */ /* 0x0003e20000000400 */
[----:B0-----:R-:W-:Y:S01]  /*33d0*/  IMAD.WIDE R56, R11, 0x2, R104 ;  /* 0x000000020b387825 */ /* 0x001fe200078e0268 */
[----:B------:R-:W-:Y:S02]  /*33e0*/  LOP3.LUT R103, R103, R102, RZ, 0x3c, !PT ;  /* 0x0000006667677212 */ /* 0x000fe400078e3cff */
[----:B-1----:R-:W-:Y:S02]  /*33f0*/  PRMT R118, RZ, 0x7610, R118 ;  /* 0x00007610ff767816 */ /* 0x002fe40000000076 */
[----:B------:R0:W2:Y:S01]  /*3400*/  @!P0 LDG.E.U16 R119, [R56.64] ;  /* 0x0000000638778981 */ /* 0x0000a2000c1e1500 */
[----:B------:R-:W-:-:S03]  /*3410*/  LOP3.LUT R60, R61, R60, RZ, 0x3c, !PT ;  /* 0x0000003c3d3c7212 */ /* 0x000fc600078e3cff */
[----:B------:R1:W-:Y:S01]  /*3420*/  STS.U16 [R12+0x1500], R117 ;  /* 0x001500750c007388 */ /* 0x0003e20000000400 */
[----:B0-----:R-:W-:Y:S01]  /*3430*/  IMAD.WIDE R56, R11, 0x2, R106 ;  /* 0x000000020b387825 */ /* 0x001fe200078e026a */
[----:B------:R-:W-:Y:S02]  /*3440*/  LOP3.LUT R61, R61, R60, RZ, 0x3c, !PT ;  /* 0x0000003c3d3d7212 */ /* 0x000fe400078e3cff */
[----:B-1----:R-:W-:Y:S02]  /*3450*/  PRMT R117, RZ, 0x7610, R117 ;  /* 0x00007610ff757816 */ /* 0x002fe40000000075 */
[----:B------:R0:W2:Y:S01]  /*3460*/  @!P0 LDG.E.U16 R118, [R56.64] ;  /* 0x0000000638768981 */ /* 0x0000a2000c1e1500 */
[----:B------:R-:W-:Y:S02]  /*3470*/  PRMT R132, RZ, 0x7610, R132 ;  /* 0x00007610ff847816 */ /* 0x000fe40000000084 */
[-C--:B------:R-:W-:Y:S01]  /*3480*/  LOP3.LUT R31, R31, R30.reuse, RZ, 0x3c, !PT ;  /* 0x0000001e1f1f7212 */ /* 0x080fe200078e3cff */
[----:B0-----:R-:W-:Y:S01]  /*3490*/  IMAD.WIDE R56, R11, 0x2, R102 ;  /* 0x000000020b387825 */ /* 0x001fe200078e0266 */
[----:B------:R0:W-:Y:S04]  /*34a0*/  STS.U16 [R12+0x1600], R109 ;  /* 0x0016006d0c007388 */ /* 0x0001e80000000400 */
[----:B------:R1:W2:Y:S01]  /*34b0*/  @!P0 LDG.E.U16 R117, [R56.64] ;  /* 0x0000000638758981 */ /* 0x0002a2000c1e1500 */
[----:B------:R-:W-:-:S03]  /*34c0*/  LOP3.LUT R30, R31, R30, RZ, 0x3c, !PT ;  /* 0x0000001e1f1e7212 */ /* 0x000fc600078e3cff */
[----:B------:R1:W-:Y:S01]  /*34d0*/  STS.U16 [R12+0x1700], R108 ;  /* 0x0017006c0c007388 */ /* 0x0003e20000000400 */
[----:B0-----:R-:W-:Y:S02]  /*34e0*/  IMAD.MOV.U32 R109, RZ, RZ, R32 ;  /* 0x000000ffff6d7224 */ /* 0x001fe400078e0020 */
[----:B-1----:R-:W-:Y:S01]  /*34f0*/  IMAD.WIDE R56, R11, 0x2, R60 ;  /* 0x000000020b387825 */ /* 0x002fe200078e023c */
[----:B------:R-:W-:-:S03]  /*3500*/  LOP3.LUT R29, R29, R28, RZ, 0x3c, !PT ;  /* 0x0000001c1d1d7212 */ /* 0x000fc600078e3cff */
[----:B------:R-:W-:Y:S01]  /*3510*/  IMAD.MOV.U32 R108, RZ, RZ, R33 ;  /* 0x000000ffff6c7224 */ /* 0x000fe200078e0021 */
[----:B------:R0:W2:Y:S01]  /*3520*/  @!P0 LDG.E.U16 R132, [R56.64] ;  /* 0x0000000638848981 */ /* 0x0000a2000c1e1500 */
[----:B------:R-:W-:Y:S02]  /*3530*/  LOP3.LUT R31, R31, R30, RZ, 0x3c, !PT ;  /* 0x0000001e1f1f7212 */ /* 0x000fe400078e3cff */
[----:B------:R-:W-:Y:S01]  /*3540*/  IMAD.WIDE R32, R11, 0x2, R108 ;  /* 0x000000020b207825 */ /* 0x000fe200078e026c */
[C---:B------:R-:W-:Y:S02]  /*3550*/  LOP3.LUT R28, R29.reuse, R28, RZ, 0x3c, !PT ;  /* 0x0000001c1d1c7212 */ /* 0x040fe400078e3cff */
[----:B0-----:R-:W-:Y:S02]  /*3560*/  PRMT R56, RZ, 0x7610, R56 ;  /* 0x00007610ff387816 */ /* 0x001fe40000000038 */
[----:B------:R-:W-:Y:S02]  /*3570*/  PRMT R57, RZ, 0x7610, R57 ;  /* 0x00007610ff397816 */ /* 0x000fe40000000039 */
[----:B------:R-:W-:-:S02]  /*3580*/  LOP3.LUT R29, R29, R28, RZ, 0x3c, !PT ;  /* 0x0000001c1d1d7212 */ /* 0x000fc400078e3cff */
[----:B------:R0:W2:Y:S01]  /*3590*/  @!P0 LDG.E.U16 R56, [R32.64] ;  /* 0x0000000620388981 */ /* 0x0000a2000c1e1500 */
[----:B------:R-:W-:Y:S02]  /*35a0*/  PRMT R145, RZ, 0x7610, R145 ;  /* 0x00007610ff917816 */ /* 0x000fe40000000091 */
[----:B------:R-:W-:Y:S01]  /*35b0*/  LOP3.LUT R19, R19, R18, RZ, 0x3c, !PT ;  /* 0x0000001213137212 */ /* 0x000fe200078e3cff */
[----:B------:R1:W-:Y:S04]  /*35c0*/  STS.U16 [R13+0x1180], R111 ;  /* 0x0011806f0d007388 */ /* 0x0003e80000000400 */
[----:B------:R1:W-:Y:S01]  /*35d0*/  STS.U16 [R13+0x1280], R110 ;  /* 0x0012806e0d007388 */ /* 0x0003e20000000400 */
[----:B0-----:R-:W-:-:S03]  /*35e0*/  IMAD.WIDE R32, R11, 0x2, R30 ;  /* 0x000000020b207825 */ /* 0x001fc600078e021e */
[----:B------:R0:W-:Y:S04]  /*35f0*/  STS.U16 [R13+0x1080], R113 ;  /* 0x001080710d007388 */ /* 0x0001e80000000400 */
[----:B------:R0:W2:Y:S01]  /*3600*/  @!P0 LDG.E.U16 R57, [R32.64] ;  /* 0x0000000620398981 */ /* 0x0000a2000c1e1500 */
[----:B-1----:R-:W-:Y:S02]  /*3610*/  IMAD.MOV.U32 R111, RZ, RZ, R25 ;  /* 0x000000ffff6f7224 */ /* 0x002fe400078e0019 */
[----:B------:R-:W-:Y:S01]  /*3620*/  IMAD.MOV.U32 R110, RZ, RZ, R27 ;  /* 0x000000ffff6e7224 */ /* 0x000fe200078e001b */
[----:B------:R1:W-:Y:S01]  /*3630*/  STS.U16 [R13+0x1380], R112 ;  /* 0x001380700d007388 */ /* 0x0003e20000000400 */
[----:B------:R-:W-:Y:S01]  /*3640*/  LOP3.LUT R18, R19, R18, RZ, 0x3c, !PT ;  /* 0x0000001213127212 */ /* 0x000fe200078e3cff */
[----:B0-----:R-:W-:-:S02]  /*3650*/  IMAD.MOV.U32 R113, RZ, RZ, R24 ;  /* 0x000000ffff717224 */ /* 0x001fc400078e0018 */
[----:B------:R-:W-:Y:S01]  /*3660*/  IMAD.WIDE R32, R11, 0x2, R28 ;  /* 0x000000020b207825 */ /* 0x000fe200078e021c */
[----:B------:R-:W-:-:S03]  /*3670*/  PRMT R27, RZ, 0x7610, R27 ;  /* 0x00007610ff1b7816 */ /* 0x000fc6000000001b */
[--C-:B-1----:R-:W-:Y:S01]  /*3680*/  IMAD.MOV.U32 R112, RZ, RZ, R26.reuse ;  /* 0x000000ffff707224 */ /* 0x102fe200078e001a */
[----:B------:R0:W5:Y:S01]  /*3690*/  @!P0 LDG.E.U16 R145, [R32.64] ;  /* 0x0000000620918981 */ /* 0x000162000c1e1500 */
[----:B------:R-:W-:Y:S02]  /*36a0*/  PRMT R26, RZ, 0x7610, R26 ;  /* 0x00007610ff1a7816 */ /* 0x000fe4000000001a */
[----:B------:R-:W-:Y:S01]  /*36b0*/  LOP3.LUT R21, R21, R20, RZ, 0x3c, !PT ;  /* 0x0000001415157212 */ /* 0x000fe200078e3cff */
[----:B------:R-:W-:Y:S01]  /*36c0*/  IMAD.WIDE R24, R11, 0x2, R112 ;  /* 0x000000020b187825 */ /* 0x000fe200078e0270 */
[----:B------:R-:W-:-:S03]  /*36d0*/  LOP3.LUT R19, R19, R18, RZ, 0x3c, !PT ;  /* 0x0000001213137212 */ /* 0x000fc600078e3cff */
[----:B0-----:R-:W-:Y:S01]  /*36e0*/  IMAD.WIDE R32, R11, 0x2, R110 ;  /* 0x000000020b207825 */ /* 0x001fe200078e026e */
[----:B------:R-:W-:Y:S01]  /*36f0*/  LOP3.LUT R20, R21, R20, RZ, 0x3c, !PT ;  /* 0x0000001415147212 */ /* 0x000fe200078e3cff */
[----:B------:R0:W5:Y:S01]  /*3700*/  @!P0 LDG.E.U16 R26, [R24.64] ;  /* 0x00000006181a8981 */ /* 0x000162000c1e1500 */
[----:B------:R-:W-:-:S03]  /*3710*/  LOP3.LUT R23, R23, R22, RZ, 0x3c, !PT ;  /* 0x0000001617177212 */ /* 0x000fc600078e3cff */
[----:B------:R1:W5:Y:S01]  /*3720*/  @!P0 LDG.E.U16 R27, [R32.64] ;  /* 0x00000006201b8981 */ /* 0x000362000c1e1500 */
[----:B------:R-:W-:Y:S02]  /*3730*/  LOP3.LUT R21, R21, R20, RZ, 0x3c, !PT ;  /* 0x0000001415157212 */ /* 0x000fe400078e3cff */
[----:B------:R-:W-:Y:S01]  /*3740*/  LOP3.LUT R22, R23, R22, RZ, 0x3c, !PT ;  /* 0x0000001617167212 */ /* 0x000fe200078e3cff */
[----:B0-----:R-:W-:Y:S01]  /*3750*/  IMAD.WIDE R24, R11, 0x2, R18 ;  /* 0x000000020b187825 */ /* 0x001fe200078e0212 */
[----:B-1----:R-:W-:Y:S02]  /*3760*/  PRMT R32, RZ, 0x7610, R32 ;  /* 0x00007610ff207816 */ /* 0x002fe40000000020 */
[----:B------:R-:W-:Y:S02]  /*3770*/  PRMT R33, RZ, 0x7610, R33 ;  /* 0x00007610ff217816 */ /* 0x000fe40000000021 */
[----:B------:R-:W-:Y:S02]  /*3780*/  LOP3.LUT R23, R23, R22, RZ, 0x3c, !PT ;  /* 0x0000001617177212 */ /* 0x000fe400078e3cff */
[----:B------:R0:W5:Y:S01]  /*3790*/  @!P0 LDG.E.U16 R32, [R24.64] ;  /* 0x0000000618208981 */ /* 0x000162000c1e1500 */
[----:B------:R-:W-:Y:S01]  /*37a0*/  PRMT R165, RZ, 0x7610, R165 ;  /* 0x00007610ffa57816 */ /* 0x000fe200000000a5 */
[----:B------:R-:W-:-:S02]  /*37b0*/  IMAD.MOV.U32 R126, RZ, RZ, R17 ;  /* 0x000000ffff7e7224 */ /* 0x000fc400078e0011 */
[----:B0-----:R-:W-:-:S05]  /*37c0*/  IMAD.WIDE R24, R11, 0x2, R20 ;  /* 0x000000020b187825 */ /* 0x001fca00078e0214 */
[----:B------:R0:W5:Y:S01]  /*37d0*/  @!P0 LDG.E.U16 R33, [R24.64] ;  /* 0x0000000618218981 */ /* 0x000162000c1e1500 */
[--C-:B------:R-:W-:Y:S01]  /*37e0*/  IMAD.MOV.U32 R127, RZ, RZ, R15.reuse ;  /* 0x000000ffff7f7224 */ /* 0x100fe200078e000f */
[----:B------:R-:W-:Y:S01]  /*37f0*/  PRMT R15, RZ, 0x7610, R15 ;  /* 0x00007610ff0f7816 */ /* 0x000fe2000000000f */
[----:B0-----:R-:W-:-:S05]  /*3800*/  IMAD.WIDE R24, R11, 0x2, R22 ;  /* 0x000000020b187825 */ /* 0x001fca00078e0216 */
[----:B------:R0:W5:Y:S02]  /*3810*/  @!P0 LDG.E.U16 R165, [R24.64] ;  /* 0x0000000618a58981 */ /* 0x000164000c1e1500 */
[----:B0-----:R-:W-:-:S05]  /*3820*/  IMAD.WIDE R24, R11, 0x2, R126 ;  /* 0x000000020b187825 */ /* 0x001fca00078e027e */
[----:B------:R-:W5:Y:S04]  /*3830*/  @!P0 LDG.E.U16 R15, [R24.64] ;  /* 0x00000006180f8981 */ /* 0x000f68000c1e1500 */
[----:B------:R-:W-:Y:S04]  /*3840*/  STS.U16 [R13+0x1480], R58 ;  /* 0x0014803a0d007388 */ /* 0x000fe80000000400 */
[----:B------:R-:W-:Y:S04]  /*3850*/  STS.U16 [R13+0x1580], R34 ;  /* 0x001580220d007388 */ /* 0x000fe80000000400 */
[----:B------:R-:W-:Y:S04]  /*3860*/  STS.U16 [R13+0x1680], R35 ;  /* 0x001680230d007388 */ /* 0x000fe80000000400 */
[----:B------:R-:W-:Y:S04]  /*3870*/  STS.U16 [R13+0x1780], R36 ;  /* 0x001780240d007388 */ /* 0x000fe80000000400 */
[----:B------:R-:W-:Y:S04]  /*3880*/  STS.U16 [R12], R37 ;  /* 0x000000250c007388 */ /* 0x000fe80000000400 */
[----:B------:R-:W-:Y:S04]  /*3890*/  STS.U16 [R12+0x400], R49 ;  /* 0x000400310c007388 */ /* 0x000fe80000000400 */
[----:B---3--:R-:W-:Y:S04]  /*38a0*/  STS.U16 [R12+0x800], R123 ;  /* 0x0008007b0c007388 */ /* 0x008fe80000000400 */
[----:B--2---:R-:W-:Y:S04]  /*38b0*/  STS.U16 [R12+0xc00], R57 ;  /* 0x000c00390c007388 */ /* 0x004fe80000000400 */
[----:B------:R-:W-:Y:S04]  /*38c0*/  STS.U16 [R13+0x80], R38 ;  /* 0x000080260d007388 */ /* 0x000fe80000000400 */
[----:B------:R-:W-:Y:S04]  /*38d0*/  STS.U16 [R13+0x480], R50 ;  /* 0x000480320d007388 */ /* 0x000fe80000000400 */
[----:B----4-:R-:W-:Y:S04]  /*38e0*/  STS.U16 [R13+0x880], R122 ;  /* 0x0008807a0d007388 */ /* 0x010fe80000000400 */
[----:B-----5:R-:W-:Y:S04]  /*38f0*/  STS.U16 [R13+0xc80], R145 ;  /* 0x000c80910d007388 */ /* 0x020fe80000000400 */
[----:B------:R-:W-:Y:S04]  /*3900*/  STS.U16 [R143+0x100], R39 ;  /* 0x000100278f007388 */ /* 0x000fe80000000400 */
        /* <DEDUP_REMOVED lines=15> */
[----:B------:R0:W-:Y:S04]  /*3a00*/  STS.U16 [R139+0x300], R47 ;  /* 0x0003002f8b007388 */ /* 0x0001e80000000400 */
[----:B------:R-:W-:Y:S04]  /*3a10*/  STS.U16 [R139+0x700], R116 ;  /* 0x000700748b007388 */ /* 0x000fe80000000400 */
[----:B------:R-:W-:Y:S04]  /*3a20*/  STS.U16 [R139+0xb00], R132 ;  /* 0x000b00848b007388 */ /* 0x000fe80000000400 */
[----:B------:R-:W-:Y:S04]  /*3a30*/  STS.U16 [R139+0xf00], R165 ;  /* 0x000f00a58b007388 */ /* 0x000fe80000000400 */
[----:B------:R1:W-:Y:S04]  /*3a40*/  STS.U16 [R138+0x380], R48 ;  /* 0x000380308a007388 */ /* 0x0003e80000000400 */
[----:B------:R-:W-:Y:S04]  /*3a50*/  STS.U16 [R138+0x780], R121 ;  /* 0x000780798a007388 */ /* 0x000fe80000000400 */
[----:B------:R-:W-:Y:S04]  /*3a60*/  STS.U16 [R138+0xb80], R56 ;  /* 0x000b80388a007388 */ /* 0x000fe80000000400 */
[----:B------:R-:W-:Y:S04]  /*3a70*/  STS.U16 [R138+0xf80], R15 ;  /* 0x000f800f8a007388 */ /* 0x000fe80000000400 */
[----:B------:R-:W-:Y:S06]  /*3a80*/  BAR.SYNC.DEFER_BLOCKING 0x0 ;  /* 0x0000000000007b1d */ /* 0x000fec0000010000 */
[----:B------:R-:W-:Y:S04]  /*3a90*/  LDSM.16.MT88.4 R24, [R6+0x1000] ;  /* 0x001000000618783b */ /* 0x000fe80000004200 */
[----:B------:R-:W2:Y:S04]  /*3aa0*/  LDSM.16.M88.4 R56, [R5] ;  /* 0x000000000538783b */ /* 0x000ea80000000200 */
[----:B------:R-:W3:Y:S04]  /*3ab0*/  LDSM.16.M88.4 R32, [R5+0x800] ;  /* 0x000800000520783b */ /* 0x000ee80000000200 */
[----:B------:R-:W4:Y:S01]  /*3ac0*/  LDSM.16.MT88.4 R36, [R6+0x1200] ;  /* 0x001200000624783b */ /* 0x000f220000004200 */
[----:B0-----:R-:W-:-:S04]  /*3ad0*/  IMAD.WIDE R46, R10, 0x2, R22 ;  /* 0x000000020a2e7825 */ /* 0x001fc800078e0216 */
[----:B------:R-:W-:-:S04]  /*3ae0*/  IMAD.WIDE R44, R10, 0x2, R20 ;  /* 0x000000020a2c7825 */ /* 0x000fc800078e0214 */
[----:B-1----:R-:W-:Y:S01]  /*3af0*/  IMAD.WIDE R48, R10, 0x2, R18 ;  /* 0x000000020a307825 */ /* 0x002fe200078e0212 */
[----:B--2---:R-:W-:Y:S03]  /*3b00*/  HMMA.16816.F32 R52, R24, R56, R52 ;  /* 0x000000381834723c */ /* 0x004fe60000001834 */
[----:B------:R-:W-:-:S05]  /*3b10*/  IMAD.MOV.U32 R23, RZ, RZ, R46 ;  /* 0x000000ffff177224 */ /* 0x000fca00078e002e */
[----:B---3--:R-:W-:Y:S01]  /*3b20*/  HMMA.16816.F32 R40, R24, R32, R40 ;  /* 0x000000201828723c */ /* 0x008fe20000001828 */
[----:B------:R-:W-:-:S04]  /*3b30*/  IMAD.WIDE R56, R10, 0x2, R28 ;  /* 0x000000020a387825 */ /* 0x000fc800078e021c */
[----:B------:R-:W-:Y:S02]  /*3b40*/  IMAD.MOV.U32 R22, RZ, RZ, R47 ;  /* 0x000000ffff167224 */ /* 0x000fe400078e002f */
[----:B------:R-:W-:Y:S02]  /*3b50*/  IMAD.MOV.U32 R21, RZ, RZ, R44 ;  /* 0x000000ffff157224 */ /* 0x000fe400078e002c */
[----:B------:R-:W-:Y:S02]  /*3b60*/  IMAD.MOV.U32 R20, RZ, RZ, R45 ;  /* 0x000000ffff147224 */ /* 0x000fe400078e002d */
[----:B------:R-:W-:Y:S01]  /*3b70*/  IMAD.MOV.U32 R19, RZ, RZ, R48 ;  /* 0x000000ffff137224 */ /* 0x000fe200078e0030 */
[----:B------:R-:W-:Y:S01]  /*3b80*/  LDSM.16.MT88.4 R44, [R6+0x1400] ;  /* 0x00140000062c783b */ /* 0x000fe20000004200 */
[----:B------:R-:W-:Y:S02]  /*3b90*/  IMAD.MOV.U32 R18, RZ, RZ, R49 ;  /* 0x000000ffff127224 */ /* 0x000fe400078e0031 */
[----:B------:R-:W-:Y:S01]  /*3ba0*/  IMAD.MOV.U32 R29, RZ, RZ, R56 ;  /* 0x000000ffff1d7224 */ /* 0x000fe200078e0038 */
[C---:B----4-:R-:W-:Y:S01]  /*3bb0*/  HMMA.16816.F32 R52, R36.reuse, R58, R52 ;  /* 0x0000003a2434723c */ /* 0x050fe20000001834 */
[----:B------:R-:W-:Y:S01]  /*3bc0*/  IMAD.MOV.U32 R28, RZ, RZ, R57 ;  /* 0x000000ffff1c7224 */ /* 0x000fe200078e0039 */
[----:B------:R-:W0:Y:S04]  /*3bd0*/  LDSM.16.M88.4 R48, [R14] ;  /* 0x000000000e30783b */ /* 0x000e280000000200 */
[----:B------:R-:W1:Y:S02]  /*3be0*/  LDSM.16.M88.4 R56, [R14+0x800] ;  /* 0x000800000e38783b */ /* 0x000e640000000200 */
[----:B------:R-:W-:Y:S02]  /*3bf0*/  HMMA.16816.F32 R40, R36, R34, R40 ;  /* 0x000000222428723c */ /* 0x000fe40000001828 */
[----:B------:R-:W2:Y:S01]  /*3c00*/  LDSM.16.MT88.4 R36, [R6+0x1600] ;  /* 0x001600000624783b */ /* 0x000ea20000004200 */
[----:B------:R-:W-:Y:S01]  /*3c10*/  IMAD.WIDE R32, R10, 0x2, R30 ;  /* 0x000000020a207825 */ /* 0x000fe200078e021e */
[----:B------:R-:W-:-:S03]  /*3c20*/  IADD3 R16, R16, -0x1, RZ ;  /* 0xffffffff10107810 */ /* 0x000fc60007ffe0ff */
[----:B------:R-:W-:Y:S01]  /*3c30*/  IMAD.WIDE R108, R10, 0x2, R108 ;  /* 0x000000020a6c7825 */ /* 0x000fe200078e026c */
[----:B------:R-:W-:-:S03]  /*3c40*/  ISETP.NE.U32.AND P0, PT, R16, RZ, PT ;  /* 0x000000ff1000720c */ /* 0x000fc60003f05070 */
[----:B------:R-:W-:Y:S02]  /*3c50*/  IMAD.MOV.U32 R31, RZ, RZ, R32 ;  /* 0x000000ffff1f7224 */ /* 0x000fe400078e0020 */
[----:B------:R-:W-:Y:S02]  /*3c60*/  IMAD.MOV.U32 R30, RZ, RZ, R33 ;  /* 0x000000ffff1e7224 */ /* 0x000fe400078e0021 */
[----:B------:R-:W-:Y:S02]  /*3c70*/  IMAD.MOV.U32 R33, RZ, RZ, R108 ;  /* 0x000000ffff217224 */ /* 0x000fe400078e006c */
[----:B------:R-:W-:Y:S02]  /*3c80*/  IMAD.MOV.U32 R32, RZ, RZ, R109 ;  /* 0x000000ffff207224 */ /* 0x000fe400078e006d */
[C---:B------:R-:W-:Y:S01]  /*3c90*/  IMAD.WIDE R110, R10.reuse, 0x2, R110 ;  /* 0x000000020a6e7825 */ /* 0x040fe200078e026e */
[C---:B0-----:R-:W-:Y:S08]  /*3ca0*/  HMMA.16816.F32 R52, R44.reuse, R48, R52 ;  /* 0x000000302c34723c */ /* 0x041ff00000001834 */
[----:B-1----:R-:W-:Y:S01]  /*3cb0*/  HMMA.16816.F32 R40, R44, R56, R40 ;  /* 0x000000382c28723c */ /* 0x002fe20000001828 */
[----:B------:R-:W-:-:S04]  /*3cc0*/  IMAD.WIDE R108, R10, 0x2, R106 ;  /* 0x000000020a6c7825 */ /* 0x000fc800078e026a */
[----:B------:R-:W-:Y:S02]  /*3cd0*/  IMAD.MOV.U32 R27, RZ, RZ, R110 ;  /* 0x000000ffff1b7224 */ /* 0x000fe400078e006e */
[----:B------:R-:W-:Y:S02]  /*3ce0*/  IMAD.MOV.U32 R25, RZ, RZ, R111 ;  /* 0x000000ffff197224 */ /* 0x000fe400078e006f */
[----:B------:R-:W-:Y:S02]  /*3cf0*/  IMAD.MOV.U32 R107, RZ, RZ, R108 ;  /* 0x000000ffff6b7224 */ /* 0x000fe400078e006c */
[----:B------:R-:W-:Y:S02]  /*3d00*/  IMAD.MOV.U32 R106, RZ, RZ, R109 ;  /* 0x000000ffff6a7224 */ /* 0x000fe400078e006d */
[----:B------:R-:W-:-:S04]  /*3d10*/  IMAD.WIDE R112, R10, 0x2, R112 ;  /* 0x000000020a707825 */ /* 0x000fc800078e0270 */
[----:B------:R-:W-:-:S04]  /*3d20*/  IMAD.WIDE R110, R10, 0x2, R102 ;  /* 0x000000020a6e7825 */ /* 0x000fc800078e0266 */
[----:B------:R-:W-:-:S04]  /*3d30*/  IMAD.WIDE R108, R10, 0x2, R104 ;  /* 0x000000020a6c7825 */ /* 0x000fc800078e0268 */
[----:B------:R-:W-:Y:S01]  /*3d40*/  IMAD.WIDE R34, R10, 0x2, R98 ;  /* 0x000000020a227825 */ /* 0x000fe200078e0262 */
[----:B--2---:R-:W-:Y:S01]  /*3d50*/  HMMA.16816.F32 R52, R36, R50, R52 ;  /* 0x000000322434723c */ /* 0x004fe20000001834 */
[----:B------:R-:W-:Y:S02]  /*3d60*/  UIADD3 UR4, UR4, -0x40, URZ ;  /* 0xffffffc004047890 */ /* 0x000fe4000fffe03f */
[----:B------:R-:W-:Y:S02]  /*3d70*/  IMAD.MOV.U32 R26, RZ, RZ, R112 ;  /* 0x000000ffff1a7224 */ /* 0x000fe400078e0070 */
[----:B------:R-:W-:Y:S02]  /*3d80*/  IMAD.MOV.U32 R24, RZ, RZ, R113 ;  /* 0x000000ffff187224 */ /* 0x000fe400078e0071 */
[----:B------:R-:W-:Y:S02]  /*3d90*/  IMAD.MOV.U32 R103, RZ, RZ, R110 ;  /* 0x000000ffff677224 */ /* 0x000fe400078e006e */
[----:B------:R-:W-:-:S02]  /*3da0*/  IMAD.MOV.U32 R102, RZ, RZ, R111 ;  /* 0x000000ffff667224 */ /* 0x000fc400078e006f */
[----:B------:R-:W-:Y:S02]  /*3db0*/  IMAD.MOV.U32 R105, RZ, RZ, R108 ;  /* 0x000000ffff697224 */ /* 0x000fe400078e006c */
[----:B------:R-:W-:Y:S02]  /*3dc0*/  IMAD.MOV.U32 R104, RZ, RZ, R109 ;  /* 0x000000ffff687224 */ /* 0x000fe400078e006d */
[----:B------:R-:W-:Y:S02]  /*3dd0*/  IMAD.MOV.U32 R99, RZ, RZ, R34 ;  /* 0x000000ffff637224 */ /* 0x000fe400078e0022 */
[----:B------:R-:W-:Y:S01]  /*3de0*/  IMAD.MOV.U32 R98, RZ, RZ, R35 ;  /* 0x000000ffff627224 */ /* 0x000fe200078e0023 */
[----:B------:R-:W-:Y:S01]  /*3df0*/  HMMA.16816.F32 R40, R36, R58, R40 ;  /* 0x0000003a2428723c */ /* 0x000fe20000001828 */
[----:B------:R-:W-:-:S04]  /*3e00*/  IMAD.WIDE R126, R10, 0x2, R126 ;  /* 0x000000020a7e7825 */ /* 0x000fc800078e027e */
[----:B------:R-:W-:-:S04]  /*3e10*/  IMAD.WIDE R112, R10, 0x2, R60 ;  /* 0x000000020a707825 */ /* 0x000fc800078e023c */
[----:B------:R-:W-:-:S04]  /*3e20*/  IMAD.WIDE R110, R10, 0x2, R100 ;  /* 0x000000020a6e7825 */ /* 0x000fc800078e0264 */
[----:B------:R-:W-:-:S04]  /*3e30*/  IMAD.WIDE R108, R10, 0x2, R96 ;  /* 0x000000020a6c7825 */ /* 0x000fc800078e0260 */
[----:B------:R-:W-:-:S04]  /*3e40*/  IMAD.WIDE R34, R10, 0x2, R94 ;  /* 0x000000020a227825 */ /* 0x000fc800078e025e */
[----:B------:R-:W-:Y:S02]  /*3e50*/  IMAD.MOV.U32 R17, RZ, RZ, R126 ;  /* 0x000000ffff117224 */ /* 0x000fe400078e007e */
[----:B------:R-:W-:Y:S02]  /*3e60*/  IMAD.MOV.U32 R15, RZ, RZ, R127 ;  /* 0x000000ffff0f7224 */ /* 0x000fe400078e007f */
[----:B------:R-:W-:Y:S02]  /*3e70*/  IMAD.MOV.U32 R61, RZ, RZ, R112 ;  /* 0x000000ffff3d7224 */ /* 0x000fe400078e0070 */
[----:B------:R-:W-:Y:S02]  /*3e80*/  IMAD.MOV.U32 R60, RZ, RZ, R113 ;  /* 0x000000ffff3c7224 */ /* 0x000fe400078e0071 */
[----:B------:R-:W-:Y:S02]  /*3e90*/  IMAD.MOV.U32 R101, RZ, RZ, R110 ;  /* 0x000000ffff657224 */ /* 0x000fe400078e006e */
[----:B------:R-:W-:-:S02]  /*3ea0*/  IMAD.MOV.U32 R100, RZ, RZ, R111 ;  /* 0x000000ffff647224 */ /* 0x000fc400078e006f */
[----:B------:R-:W-:Y:S02]  /*3eb0*/  IMAD.MOV.U32 R97, RZ, RZ, R108 ;  /* 0x000000ffff617224 */ /* 0x000fe400078e006c */
[----:B------:R-:W-:Y:S02]  /*3ec0*/  IMAD.MOV.U32 R96, RZ, RZ, R109 ;  /* 0x000000ffff607224 */ /* 0x000fe400078e006d */
[----:B------:R-:W-:-:S04]  /*3ed0*/  IMAD.WIDE R90, R10, 0x2, R90 ;  /* 0x000000020a5a7825 */ /* 0x000fc800078e025a */
[----:B------:R-:W-:-:S04]  /*3ee0*/  IMAD.WIDE R92, R10, 0x2, R92 ;  /* 0x000000020a5c7825 */ /* 0x000fc800078e025c */
[----:B------:R-:W-:Y:S02]  /*3ef0*/  IMAD.MOV.U32 R95, RZ, RZ, R34 ;  /* 0x000000ffff5f7224 */ /* 0x000fe400078e0022 */
[----:B------:R-:W-:Y:S02]  /*3f00*/  IMAD.MOV.U32 R94, RZ, RZ, R35 ;  /* 0x000000ffff5e7224 */ /* 0x000fe400078e0023 */
[----:B------:R-:W-:-:S04]  /*3f10*/  IMAD.WIDE R88, R10, 0x2, R88 ;  /* 0x000000020a587825 */ /* 0x000fc800078e0258 */
        /* <DEDUP_REMOVED lines=12> */
[----:B------:R-:W-:Y:S01]  /*3fe0*/  IMAD.WIDE R68, R163, 0x2, R68 ;  /* 0x00000002a3447825 */ /* 0x000fe200078e0244 */
[----:B------:R-:W-:Y:S01]  /*3ff0*/  @!P0 CALL.REL.NOINC `(.L_x_1) ;  /* 0x0000001000008944 */ /* 0x000fe20003c00000 */
[----:B------:R-:W-:Y:S05]  /*4000*/  BRA `(.L_x_2) ;  /* 0xffffea6000007947 */ /* 0x000fea000383ffff */
.L_x_1:
[----:B------:R-:W-:Y:S02]  /*4010*/  F2FP.PACK_AB R43, R43, R55 ;  /* 0x000000372b2b723e */ /* 0x000fe400000000ff */
[----:B------:R-:W-:Y:S02]  /*4020*/  F2FP.PACK_AB R42, R42, R54 ;  /* 0x000000362a2a723e */ /* 0x000fe400000000ff */
[----:B------:R-:W-:Y:S02]  /*4030*/  F2FP.PACK_AB R41, R41, R53 ;  /* 0x000000352929723e */ /* 0x000fe400000000ff */
[----:B------:R-:W-:Y:S02]  /*4040*/  F2FP.PACK_AB R40, R40, R52 ;  /* 0x000000342828723e */ /* 0x000fe400000000ff */
.L_x_0:
[----:B------:R-:W-:Y:S01]  /*4050*/  BAR.SYNC.DEFER_BLOCKING 0x0 ;  /* 0x0000000000007b1d */ /* 0x000fe20000010000 */
[----:B------:R-:W-:Y:S01]  /*4060*/  SHF.R.S32.HI R8, RZ, 0x3, R164 ;  /* 0x00000003ff087819 */ /* 0x000fe200000114a4 */
[C---:B------:R-:W-:Y:S01]  /*4070*/  IMAD.SHL.U32 R5, R164.reuse, 0x40, RZ ;  /* 0x00000040a4057824 */ /* 0x040fe200078e00ff */
[C---:B------:R-:W-:Y:S01]  /*4080*/  LOP3.LUT R6, R164.reuse, 0x20, RZ, 0xc0, !PT ;  /* 0x00000020a4067812 */ /* 0x040fe200078ec0ff */
[----:B------:R-:W-:Y:S01]  /*4090*/  IMAD.SHL.U32 R7, R164, 0x8, RZ ;  /* 0x00000008a4077824 */ /* 0x000fe200078e00ff */
[----:B------:R-:W-:-:S02]  /*40a0*/  SGXT R8, R8, 0x1 ;  /* 0x000000010808781a */ /* 0x000fc40000000200 */
[----:B------:R-:W-:Y:S02]  /*40b0*/  LOP3.LUT R5, R5, 0x40, RZ, 0xc0, !PT ;  /* 0x0000004005057812 */ /* 0x000fe400078ec0ff */
[----:B------:R-:W-:Y:S02]  /*40c0*/  LOP3.LUT R8, R8, 0x140, RZ, 0xc0, !PT ;  /* 0x0000014008087812 */ /* 0x000fe400078ec0ff */
[----:B------:R-:W-:Y:S01]  /*40d0*/  LOP3.LUT R2, R2, 0x3c, RZ, 0xc0, !PT ;  /* 0x0000003c02027812 */ /* 0x000fe200078ec0ff */
[----:B------:R-:W-:Y:S01]  /*40e0*/  IMAD R5, R6, 0x4, R5 ;  /* 0x0000000406057824 */ /* 0x000fe200078e0205 */
[----:B------:R-:W-:Y:S01]  /*40f0*/  LOP3.LUT R9, R8, 0x38, R7, 0xf8, !PT ;  /* 0x0000003808097812 */ /* 0x000fe200078ef807 */
[----:B------:R-:W-:Y:S01]  /*4100*/  IMAD.SHL.U32 R6, R6, 0x2, RZ ;  /* 0x0000000206067824 */ /* 0x000fe200078e00ff */
[----:B------:R-:W-:Y:S01]  /*4110*/  SHF.R.S32.HI R164, RZ, 0x4, R164 ;  /* 0x00000004ffa47819 */ /* 0x000fe200000114a4 */
[----:B------:R-:W-:Y:S01]  /*4120*/  IMAD.IADD R7, R2, 0x1, R5 ;  /* 0x0000000102077824 */ /* 0x000fe200078e0205 */
[----:B------:R-:W-:-:S02]  /*4130*/  ISETP.GE.AND P0, PT, R3, c[0x0][0x178], PT ;  /* 0x00005e0003007a0c */ /* 0x000fc40003f06270 */
[----:B------:R-:W-:Y:S02]  /*4140*/  SGXT R5, R164, 0x1 ;  /* 0x00000001a405781a */ /* 0x000fe40000000200 */
[----:B------:R-:W-:Y:S02]  /*4150*/  LOP3.LUT R6, R9, R6, RZ, 0x3c, !PT ;  /* 0x0000000609067212 */ /* 0x000fe400078e3cff */
[C---:B------:R-:W-:Y:S01]  /*4160*/  LOP3.LUT R2, R7.reuse, 0x4, RZ, 0x3c, !PT ;  /* 0x0000000407027812 */ /* 0x040fe200078e3cff */
[----:B------:R-:W-:Y:S01]  /*4170*/  STS [R7], R40 ;  /* 0x0000002807007388 */ /* 0x000fe20000000800 */
[C---:B------:R-:W-:Y:S02]  /*4180*/  LOP3.LUT R9, R7.reuse, 0x40, RZ, 0x3c, !PT ;  /* 0x0000004007097812 */ /* 0x040fe400078e3cff */
[----:B------:R-:W-:Y:S01]  /*4190*/  LOP3.LUT R10, R6, 0x204, R5, 0xf8, !PT ;  /* 0x00000204060a7812 */ /* 0x000fe200078ef805 */
[----:B------:R0:W-:Y:S01]  /*41a0*/  STS [R2+0x200], R41 ;  /* 0x0002002902007388 */ /* 0x0001e20000000800 */
[----:B------:R-:W-:Y:S01]  /*41b0*/  LOP3.LUT R6, R7, 0x44, RZ, 0x3c, !PT ;  /* 0x0000004407067812 */ /* 0x000fe200078e3cff */
[----:B------:R-:W-:Y:S01]  /*41c0*/  IMAD R5, R3, c[0x0][0x194], RZ ;  /* 0x0000650003057a24 */ /* 0x000fe200078e02ff */
[----:B------:R-:W-:Y:S01]  /*41d0*/  LOP3.LUT R11, R10, 0x4, RZ, 0x3c, !PT ;  /* 0x000000040a0b7812 */ /* 0x000fe200078e3cff */
[----:B------:R-:W-:Y:S01]  /*41e0*/  STS [R9+0x100], R42 ;  /* 0x0001002a09007388 */ /* 0x000fe20000000800 */
[----:B------:R-:W-:-:S02]  /*41f0*/  LOP3.LUT R3, R4, R0, RZ, 0xfc, !PT ;  /* 0x0000000004037212 */ /* 0x000fc400078efcff */
[----:B------:R-:W-:Y:S01]  /*4200*/  LEA R18, P2, R5, c[0x0][0x170], 0x1 ;  /* 0x00005c0005127a11 */ /* 0x000fe200078408ff */
[----:B------:R1:W-:Y:S04]  /*4210*/  STS [R6+0x300], R43 ;  /* 0x0003002b06007388 */ /* 0x0003e80000000800 */
[----:B------:R-:W-:Y:S01]  /*4220*/  BAR.SYNC.DEFER_BLOCKING 0x0 ;  /* 0x0000000000007b1d */ /* 0x000fe20000010000 */
[----:B0-----:R-:W-:Y:S02]  /*4230*/  LOP3.LUT R2, R4, 0x4, R0, 0xfe, !PT ;  /* 0x0000000404027812 */ /* 0x001fe400078efe00 */
[C---:B------:R-:W-:Y:S01]  /*4240*/  ISETP.LT.AND P1, PT, R3.reuse, c[0x0][0x17c], !P0 ;  /* 0x00005f0003007a0c */ /* 0x040fe20004721270 */
[----:B------:R-:W-:Y:S01]  /*4250*/  IMAD R3, R3, c[0x0][0x198], RZ ;  /* 0x0000660003037a24 */ /* 0x000fe200078e02ff */
[C---:B------:R-:W-:Y:S01]  /*4260*/  ISETP.LT.AND P4, PT, R2.reuse, c[0x0][0x17c], !P0 ;  /* 0x00005f0002007a0c */ /* 0x040fe20004781270 */
[----:B------:R-:W-:Y:S01]  /*4270*/  IMAD R7, R2, c[0x0][0x198], RZ ;  /* 0x0000660002077a24 */ /* 0x000fe200078e02ff */
[----:B------:R-:W-:-:S02]  /*4280*/  LEA.HI.X.SX32 R20, R5, c[0x0][0x174], 0x1, P2 ;  /* 0x00005d0005147a11 */ /* 0x000fc400010f0eff */
[-C--:B------:R-:W-:Y:S02]  /*4290*/  LEA R2, P2, R3, R18.reuse, 0x1 ;  /* 0x0000001203027211 */ /* 0x080fe400078408ff */
[C-C-:B------:R-:W-:Y:S02]  /*42a0*/  LOP3.LUT R8, R4.reuse, 0xc, R0.reuse, 0xfe, !PT ;  /* 0x0000000c04087812 */ /* 0x140fe400078efe00 */
[----:B-1----:R-:W-:Y:S02]  /*42b0*/  LEA R6, P3, R7, R18, 0x1 ;  /* 0x0000001207067211 */ /* 0x002fe400078608ff */
[----:B------:R-:W-:Y:S02]  /*42c0*/  LEA.HI.X.SX32 R3, R3, R20, 0x1, P2 ;  /* 0x0000001403037211 */ /* 0x000fe400010f0eff */
[C-C-:B------:R-:W-:Y:S02]  /*42d0*/  LOP3.LUT R5, R4.reuse, 0x10, R0.reuse, 0xfe, !PT ;  /* 0x0000001004057812 */ /* 0x140fe400078efe00 */
[----:B------:R-:W-:-:S02]  /*42e0*/  LOP3.LUT R14, R4, 0x18, R0, 0xfe, !PT ;  /* 0x00000018040e7812 */ /* 0x000fc400078efe00 */
[C-C-:B------:R-:W-:Y:S02]  /*42f0*/  LOP3.LUT R13, R4.reuse, 0x1c, R0.reuse, 0xfe, !PT ;  /* 0x0000001c040d7812 */ /* 0x140fe400078efe00 */
[--C-:B------:R-:W-:Y:S01]  /*4300*/  LOP3.LUT R9, R4, 0x14, R0.reuse, 0xfe, !PT ;  /* 0x0000001404097812 */ /* 0x100fe200078efe00 */
[----:B------:R-:W0:Y:S01]  /*4310*/  LDS R17, [R10] ;  /* 0x000000000a117984 */ /* 0x000e220000000800 */
[----:B------:R-:W-:Y:S01]  /*4320*/  LEA.HI.X.SX32 R7, R7, R20, 0x1, P3 ;  /* 0x0000001407077211 */ /* 0x000fe200018f0eff */
[----:B------:R-:W-:Y:S01]  /*4330*/  IMAD R15, R14, c[0x0][0x198], RZ ;  /* 0x000066000e0f7a24 */ /* 0x000fe200078e02ff */
[----:B------:R-:W-:Y:S01]  /*4340*/  LOP3.LUT R0, R4, 0x8, R0, 0xfe, !PT ;  /* 0x0000000804007812 */ /* 0x000fe200078efe00 */
[----:B------:R-:W1:Y:S01]  /*4350*/  LDS R21, [R11] ;  /* 0x000000000b157984 */ /* 0x000e620000000800 */
[----:B------:R-:W-:Y:S01]  /*4360*/  ISETP.LT.AND P3, PT, R5, c[0x0][0x17c], !P0 ;  /* 0x00005f0005007a0c */ /* 0x000fe20004761270 */
[----:B------:R-:W-:Y:S01]  /*4370*/  IMAD R12, R9, c[0x0][0x198], RZ ;  /* 0x00006600090c7a24 */ /* 0x000fe200078e02ff */
[C---:B------:R-:W-:Y:S01]  /*4380*/  ISETP.LT.AND P5, PT, R0.reuse, c[0x0][0x17c], !P0 ;  /* 0x00005f0000007a0c */ /* 0x040fe200047a1270 */
[----:B------:R2:W3:Y:S01]  /*4390*/  LDS R19, [R10+0x80] ;  /* 0x000080000a137984 */ /* 0x0004e20000000800 */
[----:B------:R-:W-:-:S02]  /*43a0*/  IMAD R0, R0, c[0x0][0x198], RZ ;  /* 0x0000660000007a24 */ /* 0x000fc400078e02ff */
[----:B------:R-:W-:Y:S01]  /*43b0*/  IMAD R16, R13, c[0x0][0x198], RZ ;  /* 0x000066000d107a24 */ /* 0x000fe200078e02ff */
[----:B------:R4:W5:Y:S02]  /*43c0*/  LDS R23, [R11+0x80] ;  /* 0x000080000b177984 */ /* 0x0009640000000800 */
[----:B------:R-:W-:Y:S01]  /*43d0*/  LEA R4, P6, R0, R18, 0x1 ;  /* 0x0000001200047211 */ /* 0x000fe200078c08ff */
[----:B--2---:R-:W-:Y:S02]  /*43e0*/  IMAD R10, R8, c[0x0][0x198], RZ ;  /* 0x00006600080a7a24 */ /* 0x004fe400078e02ff */
[----:B----4-:R-:W-:Y:S01]  /*43f0*/  IMAD R11, R5, c[0x0][0x198], RZ ;  /* 0x00006600050b7a24 */ /* 0x010fe200078e02ff */
[----:B------:R-:W-:Y:S01]  /*4400*/  LEA.HI.X.SX32 R5, R0, R20, 0x1, P6 ;  /* 0x0000001400057211 */ /* 0x000fe200030f0eff */
[----:B0-----:R0:W-:Y:S04]  /*4410*/  @P1 STG.E.U16 [R2.64], R17 ;  /* 0x0000001102001986 */ /* 0x0011e8000c101506 */
[----:B-1----:R1:W-:Y:S01]  /*4420*/  @P4 STG.E.U16 [R6.64], R21 ;  /* 0x0000001506004986 */ /* 0x0023e2000c101506 */
[----:B------:R-:W-:-:S02]  /*4430*/  ISETP.LT.AND P4, PT, R8, c[0x0][0x17c], !P0 ;  /* 0x00005f0008007a0c */ /* 0x000fc40004781270 */
[-C--:B------:R-:W-:Y:S01]  /*4440*/  LEA R8, P6, R12, R18.reuse, 0x1 ;  /* 0x000000120c087211 */ /* 0x080fe200078c08ff */
[----:B---3--:R2:W-:Y:S01]  /*4450*/  @P5 STG.E.U16 [R4.64], R19 ;  /* 0x0000001304005986 */ /* 0x0085e2000c101506 */
[CC--:B0-----:R-:W-:Y:S02]  /*4460*/  LEA R2, P1, R10.reuse, R18.reuse, 0x1 ;  /* 0x000000120a027211 */ /* 0x0c1fe400078208ff */
[----:B------:R-:W-:Y:S02]  /*4470*/  PRMT R17, R17, 0x7632, R17 ;  /* 0x0000763211117816 */ /* 0x000fe40000000011 */
[----:B-1----:R-:W-:Y:S02]  /*4480*/  LEA R6, P2, R11, R18, 0x1 ;  /* 0x000000120b067211 */ /* 0x002fe400078408ff */
[----:B------:R-:W-:Y:S02]  /*4490*/  LEA.HI.X.SX32 R3, R10, R20, 0x1, P1 ;  /* 0x000000140a037211 */ /* 0x000fe400008f0eff */
[----:B------:R-:W-:-:S02]  /*44a0*/  LEA R10, P1, R15, R18, 0x1 ;  /* 0x000000120f0a7211 */ /* 0x000fc400078208ff */
[-C--:B------:R-:W-:Y:S01]  /*44b0*/  LEA.HI.X.SX32 R7, R11, R20.reuse, 0x1, P2 ;  /* 0x000000140b077211 */ /* 0x080fe200010f0eff */
[----:B-----5:R0:W-:Y:S01]  /*44c0*/  @P4 STG.E.U16 [R2.64], R23 ;  /* 0x0000001702004986 */ /* 0x0201e2000c101506 */
[----:B------:R-:W-:Y:S02]  /*44d0*/  ISETP.LT.AND P2, PT, R9, c[0x0][0x17c], !P0 ;  /* 0x00005f0009007a0c */ /* 0x000fe40004741270 */
[-C--:B------:R-:W-:Y:S01]  /*44e0*/  LEA.HI.X.SX32 R11, R15, R20.reuse, 0x1, P1 ;  /* 0x000000140f0b7211 */ /* 0x080fe200008f0eff */
[----:B------:R0:W-:Y:S01]  /*44f0*/  @P3 STG.E.U16 [R6.64], R17 ;  /* 0x0000001106003986 */ /* 0x0001e2000c101506 */
[----:B------:R-:W-:Y:S02]  /*4500*/  ISETP.LT.AND P1, PT, R14, c[0x0][0x17c], !P0 ;  /* 0x00005f000e007a0c */ /* 0x000fe40004721270 */
[----:B------:R-:W-:Y:S02]  /*4510*/  ISETP.LT.AND P0, PT, R13, c[0x0][0x17c], !P0 ;  /* 0x00005f000d007a0c */ /* 0x000fe40004701270 */
[----:B------:R-:W-:-:S02]  /*4520*/  LEA.HI.X.SX32 R9, R12, R20, 0x1, P6 ;  /* 0x000000140c097211 */ /* 0x000fc400030f0eff */
[----:B------:R-:W-:Y:S02]  /*4530*/  PRMT R21, R21, 0x7632, R21 ;  /* 0x0000763215157816 */ /* 0x000fe40000000015 */
[----:B--2---:R-:W-:Y:S02]  /*4540*/  PRMT R5, R19, 0x7632, R5 ;  /* 0x0000763213057816 */ /* 0x004fe40000000005 */
[C---:B------:R-:W-:Y:S01]  /*4550*/  LEA R12, P6, R16.reuse, R18, 0x1 ;  /* 0x00000012100c7211 */ /* 0x040fe200078c08ff */
[----:B------:R0:W-:Y:S03]  /*4560*/  @P2 STG.E.U16 [R8.64], R21 ;  /* 0x0000001508002986 */ /* 0x0001e6000c101506 */
[----:B------:R-:W-:Y:S01]  /*4570*/  LEA.HI.X.SX32 R13, R16, R20, 0x1, P6 ;  /* 0x00000014100d7211 */ /* 0x000fe200030f0eff */
[----:B------:R0:W-:Y:S01]  /*4580*/  @P1 STG.E.U16 [R10.64], R5 ;  /* 0x000000050a001986 */ /* 0x0001e2000c101506 */
[----:B------:R-:W-:Y:S07]  /*4590*/  @!P0 EXIT ;  /* 0x000000000000894d */ /* 0x000fee0003800000 */
[----:B0-----:R-:W-:-:S05]  /*45a0*/  PRMT R6, R23, 0x7632, R6 ;  /* 0x0000763217067816 */ /* 0x001fca0000000006 */
[----:B------:R-:W-:Y:S01]  /*45b0*/  STG.E.U16 [R12.64], R6 ;  /* 0x000000060c007986 */ /* 0x000fe2000c101506 */
[----:B------:R-:W-:Y:S05]  /*45c0*/  EXIT ;  /* 0x000000000000794d */ /* 0x000fea0003800000 */
.L_x_3:
[----:B------:R-:W-:-:S00]  /*45d0*/  BRA `(.L_x_3) ;  /* 0xfffffff000007947 */ /* 0x000fc0000383ffff */
[----:B------:R-:W-:-:S00]  /*45e0*/  NOP ;  /* 0x0000000000007918 */ /* 0x000fc00000000000 */
        /* <DEDUP_REMOVED lines=9> */
.L_x_4:


//--------------------- .nv.shared.matmul_kernel  --------------------------
	.section	.nv.shared.matmul_kernel,"aw",@nobits
	.sectionflags	@""
	.align	16
